//
// Generated by NVIDIA NVVM Compiler
//
// Compiler Build ID: CL-36424714
// Cuda compilation tools, release 13.0, V13.0.88
// Based on NVVM 20.0.0
//

.version 9.0
.target sm_100
.address_size 64

	// .globl	_Z13correlate_gpuiiPKfPfi

.visible .entry _Z13correlate_gpuiiPKfPfi(
	.param .u32 _Z13correlate_gpuiiPKfPfi_param_0,
	.param .u32 _Z13correlate_gpuiiPKfPfi_param_1,
	.param .u64 .ptr .align 1 _Z13correlate_gpuiiPKfPfi_param_2,
	.param .u64 .ptr .align 1 _Z13correlate_gpuiiPKfPfi_param_3,
	.param .u32 _Z13correlate_gpuiiPKfPfi_param_4
)
{
	.reg .pred 	%p<85>;
	.reg .b32 	%r<297>;
	.reg .b32 	%f<339>;
	.reg .b64 	%rd<82>;

	ld.param.u32 	%r68, [_Z13correlate_gpuiiPKfPfi_param_1];
	ld.param.u64 	%rd16, [_Z13correlate_gpuiiPKfPfi_param_3];
	cvta.to.global.u64 	%rd1, %rd16;
	mov.u32 	%r1, %tid.x;
	mov.u32 	%r2, %tid.y;
	mov.u32 	%r3, %ctaid.x;
	mov.u32 	%r4, %ctaid.y;
	setp.le.u32 	%p1, %r3, %r4;
	@%p1 bra 	$L__BB0_35;
	ld.param.u32 	%r270, [_Z13correlate_gpuiiPKfPfi_param_0];
	shl.b32 	%r153, %r3, 6;
	shl.b32 	%r154, %r4, 6;
	add.s32 	%r5, %r154, %r2;
	add.s32 	%r6, %r5, 8;
	add.s32 	%r7, %r5, 16;
	add.s32 	%r8, %r5, 24;
	add.s32 	%r9, %r5, 32;
	add.s32 	%r10, %r5, 40;
	add.s32 	%r11, %r5, 48;
	add.s32 	%r12, %r5, 56;
	add.s32 	%r292, %r1, %r153;
	add.s32 	%r155, %r292, 8;
	mul.lo.s32 	%r291, %r270, %r155;
	shl.b32 	%r15, %r270, 4;
	add.s32 	%r156, %r2, %r291;
	add.s32 	%r290, %r156, %r154;
	mul.lo.s32 	%r289, %r270, %r292;
	add.s32 	%r157, %r2, %r289;
	add.s32 	%r288, %r157, %r154;
	mov.b32 	%r293, 8;
	cvt.u64.u32 	%rd2, %r5;
$L__BB0_2:
	ld.param.u32 	%r271, [_Z13correlate_gpuiiPKfPfi_param_0];
	add.s32 	%r25, %r292, 8;
	max.s32 	%r159, %r292, %r5;
	setp.ge.s32 	%p68, %r159, %r271;
	@%p68 bra 	$L__BB0_4;
	mul.wide.s32 	%rd66, %r288, 4;
	add.s64 	%rd67, %rd1, %rd66;
	mov.b32 	%r160, 0;
	st.global.u32 	[%rd67], %r160;
$L__BB0_4:
	ld.param.u32 	%r272, [_Z13correlate_gpuiiPKfPfi_param_0];
	max.s32 	%r162, %r292, %r6;
	setp.ge.s32 	%p69, %r162, %r272;
	cvt.s64.s32 	%rd68, %r289;
	add.s64 	%rd69, %rd2, %rd68;
	shl.b64 	%rd70, %rd69, 2;
	add.s64 	%rd3, %rd1, %rd70;
	@%p69 bra 	$L__BB0_6;
	mov.b32 	%r163, 0;
	st.global.u32 	[%rd3+32], %r163;
$L__BB0_6:
	ld.param.u32 	%r273, [_Z13correlate_gpuiiPKfPfi_param_0];
	max.s32 	%r165, %r292, %r7;
	setp.ge.s32 	%p70, %r165, %r273;
	@%p70 bra 	$L__BB0_8;
	mov.b32 	%r166, 0;
	st.global.u32 	[%rd3+64], %r166;
$L__BB0_8:
	ld.param.u32 	%r274, [_Z13correlate_gpuiiPKfPfi_param_0];
	max.s32 	%r168, %r292, %r8;
	setp.ge.s32 	%p71, %r168, %r274;
	@%p71 bra 	$L__BB0_10;
	mov.b32 	%r169, 0;
	st.global.u32 	[%rd3+96], %r169;
$L__BB0_10:
	ld.param.u32 	%r275, [_Z13correlate_gpuiiPKfPfi_param_0];
	max.s32 	%r171, %r292, %r9;
	setp.ge.s32 	%p72, %r171, %r275;
	@%p72 bra 	$L__BB0_12;
	mov.b32 	%r172, 0;
	st.global.u32 	[%rd3+128], %r172;
$L__BB0_12:
	ld.param.u32 	%r276, [_Z13correlate_gpuiiPKfPfi_param_0];
	max.s32 	%r174, %r292, %r10;
	setp.ge.s32 	%p73, %r174, %r276;
	@%p73 bra 	$L__BB0_14;
	mov.b32 	%r175, 0;
	st.global.u32 	[%rd3+160], %r175;
$L__BB0_14:
	ld.param.u32 	%r277, [_Z13correlate_gpuiiPKfPfi_param_0];
	max.s32 	%r177, %r292, %r11;
	setp.ge.s32 	%p74, %r177, %r277;
	@%p74 bra 	$L__BB0_16;
	mov.b32 	%r178, 0;
	st.global.u32 	[%rd3+192], %r178;
$L__BB0_16:
	ld.param.u32 	%r278, [_Z13correlate_gpuiiPKfPfi_param_0];
	max.s32 	%r180, %r292, %r12;
	setp.ge.s32 	%p75, %r180, %r278;
	@%p75 bra 	$L__BB0_18;
	mov.b32 	%r181, 0;
	st.global.u32 	[%rd3+224], %r181;
$L__BB0_18:
	ld.param.u32 	%r279, [_Z13correlate_gpuiiPKfPfi_param_0];
	max.s32 	%r183, %r25, %r5;
	setp.ge.s32 	%p76, %r183, %r279;
	@%p76 bra 	$L__BB0_20;
	mul.wide.s32 	%rd71, %r290, 4;
	add.s64 	%rd72, %rd1, %rd71;
	mov.b32 	%r184, 0;
	st.global.u32 	[%rd72], %r184;
$L__BB0_20:
	ld.param.u32 	%r280, [_Z13correlate_gpuiiPKfPfi_param_0];
	max.s32 	%r186, %r25, %r6;
	setp.ge.s32 	%p77, %r186, %r280;
	cvt.s64.s32 	%rd73, %r291;
	add.s64 	%rd74, %rd2, %rd73;
	shl.b64 	%rd75, %rd74, 2;
	add.s64 	%rd4, %rd1, %rd75;
	@%p77 bra 	$L__BB0_22;
	mov.b32 	%r187, 0;
	st.global.u32 	[%rd4+32], %r187;
$L__BB0_22:
	ld.param.u32 	%r281, [_Z13correlate_gpuiiPKfPfi_param_0];
	max.s32 	%r189, %r25, %r7;
	setp.ge.s32 	%p78, %r189, %r281;
	@%p78 bra 	$L__BB0_24;
	mov.b32 	%r190, 0;
	st.global.u32 	[%rd4+64], %r190;
$L__BB0_24:
	ld.param.u32 	%r282, [_Z13correlate_gpuiiPKfPfi_param_0];
	max.s32 	%r192, %r25, %r8;
	setp.ge.s32 	%p79, %r192, %r282;
	@%p79 bra 	$L__BB0_26;
	mov.b32 	%r193, 0;
	st.global.u32 	[%rd4+96], %r193;
$L__BB0_26:
	ld.param.u32 	%r283, [_Z13correlate_gpuiiPKfPfi_param_0];
	max.s32 	%r195, %r25, %r9;
	setp.ge.s32 	%p80, %r195, %r283;
	@%p80 bra 	$L__BB0_28;
	mov.b32 	%r196, 0;
	st.global.u32 	[%rd4+128], %r196;
$L__BB0_28:
	ld.param.u32 	%r284, [_Z13correlate_gpuiiPKfPfi_param_0];
	max.s32 	%r198, %r25, %r10;
	setp.ge.s32 	%p81, %r198, %r284;
	@%p81 bra 	$L__BB0_30;
	mov.b32 	%r199, 0;
	st.global.u32 	[%rd4+160], %r199;
$L__BB0_30:
	ld.param.u32 	%r285, [_Z13correlate_gpuiiPKfPfi_param_0];
	max.s32 	%r201, %r25, %r11;
	setp.ge.s32 	%p82, %r201, %r285;
	@%p82 bra 	$L__BB0_32;
	mov.b32 	%r202, 0;
	st.global.u32 	[%rd4+192], %r202;
$L__BB0_32:
	ld.param.u32 	%r286, [_Z13correlate_gpuiiPKfPfi_param_0];
	max.s32 	%r204, %r25, %r12;
	setp.ge.s32 	%p83, %r204, %r286;
	@%p83 bra 	$L__BB0_34;
	mov.b32 	%r205, 0;
	st.global.u32 	[%rd4+224], %r205;
$L__BB0_34:
	add.s32 	%r293, %r293, 16;
	add.s32 	%r292, %r292, 16;
	add.s32 	%r291, %r291, %r15;
	add.s32 	%r290, %r290, %r15;
	add.s32 	%r289, %r289, %r15;
	add.s32 	%r288, %r288, %r15;
	setp.eq.s32 	%p84, %r293, 72;
	@%p84 bra 	$L__BB0_166;
	bra.uni 	$L__BB0_2;
$L__BB0_35:
	setp.gt.s32 	%p2, %r68, 0;
	mov.f32 	%f275, 0f00000000;
	mov.f32 	%f276, %f275;
	mov.f32 	%f277, %f275;
	mov.f32 	%f278, %f275;
	mov.f32 	%f279, %f275;
	mov.f32 	%f280, %f275;
	mov.f32 	%f281, %f275;
	mov.f32 	%f282, %f275;
	mov.f32 	%f283, %f275;
	mov.f32 	%f284, %f275;
	mov.f32 	%f285, %f275;
	mov.f32 	%f286, %f275;
	mov.f32 	%f287, %f275;
	mov.f32 	%f288, %f275;
	mov.f32 	%f289, %f275;
	mov.f32 	%f290, %f275;
	mov.f32 	%f291, %f275;
	mov.f32 	%f292, %f275;
	mov.f32 	%f293, %f275;
	mov.f32 	%f294, %f275;
	mov.f32 	%f295, %f275;
	mov.f32 	%f296, %f275;
	mov.f32 	%f297, %f275;
	mov.f32 	%f298, %f275;
	mov.f32 	%f299, %f275;
	mov.f32 	%f300, %f275;
	mov.f32 	%f301, %f275;
	mov.f32 	%f302, %f275;
	mov.f32 	%f303, %f275;
	mov.f32 	%f304, %f275;
	mov.f32 	%f305, %f275;
	mov.f32 	%f306, %f275;
	mov.f32 	%f307, %f275;
	mov.f32 	%f308, %f275;
	mov.f32 	%f309, %f275;
	mov.f32 	%f310, %f275;
	mov.f32 	%f311, %f275;
	mov.f32 	%f312, %f275;
	mov.f32 	%f313, %f275;
	mov.f32 	%f314, %f275;
	mov.f32 	%f315, %f275;
	mov.f32 	%f316, %f275;
	mov.f32 	%f317, %f275;
	mov.f32 	%f318, %f275;
	mov.f32 	%f319, %f275;
	mov.f32 	%f320, %f275;
	mov.f32 	%f321, %f275;
	mov.f32 	%f322, %f275;
	mov.f32 	%f323, %f275;
	mov.f32 	%f324, %f275;
	mov.f32 	%f325, %f275;
	mov.f32 	%f326, %f275;
	mov.f32 	%f327, %f275;
	mov.f32 	%f328, %f275;
	mov.f32 	%f329, %f275;
	mov.f32 	%f330, %f275;
	mov.f32 	%f331, %f275;
	mov.f32 	%f332, %f275;
	mov.f32 	%f333, %f275;
	mov.f32 	%f334, %f275;
	mov.f32 	%f335, %f275;
	mov.f32 	%f336, %f275;
	mov.f32 	%f337, %f275;
	mov.f32 	%f338, %f275;
	@%p2 bra 	$L__BB0_36;
	bra.uni 	$L__BB0_38;
$L__BB0_36:
	shl.b32 	%r70, %r3, 6;
	shl.b32 	%r71, %r4, 6;
	add.s32 	%r296, %r2, %r71;
	add.s32 	%r295, %r1, %r70;
	neg.s32 	%r294, %r68;
	mov.f32 	%f275, 0f00000000;
	mov.f32 	%f276, %f275;
	mov.f32 	%f277, %f275;
	mov.f32 	%f278, %f275;
	mov.f32 	%f279, %f275;
	mov.f32 	%f280, %f275;
	mov.f32 	%f281, %f275;
	mov.f32 	%f282, %f275;
	mov.f32 	%f283, %f275;
	mov.f32 	%f284, %f275;
	mov.f32 	%f285, %f275;
	mov.f32 	%f286, %f275;
	mov.f32 	%f287, %f275;
	mov.f32 	%f288, %f275;
	mov.f32 	%f289, %f275;
	mov.f32 	%f290, %f275;
	mov.f32 	%f291, %f275;
	mov.f32 	%f292, %f275;
	mov.f32 	%f293, %f275;
	mov.f32 	%f294, %f275;
	mov.f32 	%f295, %f275;
	mov.f32 	%f296, %f275;
	mov.f32 	%f297, %f275;
	mov.f32 	%f298, %f275;
	mov.f32 	%f299, %f275;
	mov.f32 	%f300, %f275;
	mov.f32 	%f301, %f275;
	mov.f32 	%f302, %f275;
	mov.f32 	%f303, %f275;
	mov.f32 	%f304, %f275;
	mov.f32 	%f305, %f275;
	mov.f32 	%f306, %f275;
	mov.f32 	%f307, %f275;
	mov.f32 	%f308, %f275;
	mov.f32 	%f309, %f275;
	mov.f32 	%f310, %f275;
	mov.f32 	%f311, %f275;
	mov.f32 	%f312, %f275;
	mov.f32 	%f313, %f275;
	mov.f32 	%f314, %f275;
	mov.f32 	%f315, %f275;
	mov.f32 	%f316, %f275;
	mov.f32 	%f317, %f275;
	mov.f32 	%f318, %f275;
	mov.f32 	%f319, %f275;
	mov.f32 	%f320, %f275;
	mov.f32 	%f321, %f275;
	mov.f32 	%f322, %f275;
	mov.f32 	%f323, %f275;
	mov.f32 	%f324, %f275;
	mov.f32 	%f325, %f275;
	mov.f32 	%f326, %f275;
	mov.f32 	%f327, %f275;
	mov.f32 	%f328, %f275;
	mov.f32 	%f329, %f275;
	mov.f32 	%f330, %f275;
	mov.f32 	%f331, %f275;
	mov.f32 	%f332, %f275;
	mov.f32 	%f333, %f275;
	mov.f32 	%f334, %f275;
	mov.f32 	%f335, %f275;
	mov.f32 	%f336, %f275;
	mov.f32 	%f337, %f275;
	mov.f32 	%f338, %f275;
$L__BB0_37:
	ld.param.u32 	%r287, [_Z13correlate_gpuiiPKfPfi_param_4];
	ld.param.u64 	%rd76, [_Z13correlate_gpuiiPKfPfi_param_2];
	cvta.to.global.u64 	%rd17, %rd76;
	mul.wide.s32 	%rd18, %r295, 4;
	add.s64 	%rd19, %rd17, %rd18;
	ld.global.f32 	%f195, [%rd19];
	mul.wide.s32 	%rd20, %r296, 4;
	add.s64 	%rd21, %rd17, %rd20;
	ld.global.f32 	%f196, [%rd21];
	ld.global.f32 	%f197, [%rd19+32];
	ld.global.f32 	%f198, [%rd21+32];
	ld.global.f32 	%f199, [%rd19+64];
	ld.global.f32 	%f200, [%rd21+64];
	ld.global.f32 	%f201, [%rd19+96];
	ld.global.f32 	%f202, [%rd21+96];
	ld.global.f32 	%f203, [%rd19+128];
	ld.global.f32 	%f204, [%rd21+128];
	ld.global.f32 	%f205, [%rd19+160];
	ld.global.f32 	%f206, [%rd21+160];
	ld.global.f32 	%f207, [%rd19+192];
	ld.global.f32 	%f208, [%rd21+192];
	ld.global.f32 	%f209, [%rd19+224];
	ld.global.f32 	%f210, [%rd21+224];
	fma.rn.f32 	%f322, %f195, %f196, %f322;
	fma.rn.f32 	%f321, %f195, %f198, %f321;
	fma.rn.f32 	%f320, %f195, %f200, %f320;
	fma.rn.f32 	%f319, %f195, %f202, %f319;
	fma.rn.f32 	%f318, %f195, %f204, %f318;
	fma.rn.f32 	%f317, %f195, %f206, %f317;
	fma.rn.f32 	%f316, %f195, %f208, %f316;
	fma.rn.f32 	%f315, %f195, %f210, %f315;
	fma.rn.f32 	%f314, %f197, %f196, %f314;
	fma.rn.f32 	%f313, %f197, %f198, %f313;
	fma.rn.f32 	%f312, %f197, %f200, %f312;
	fma.rn.f32 	%f311, %f197, %f202, %f311;
	fma.rn.f32 	%f310, %f197, %f204, %f310;
	fma.rn.f32 	%f309, %f197, %f206, %f309;
	fma.rn.f32 	%f308, %f197, %f208, %f308;
	fma.rn.f32 	%f307, %f197, %f210, %f307;
	fma.rn.f32 	%f306, %f199, %f196, %f306;
	fma.rn.f32 	%f305, %f199, %f198, %f305;
	fma.rn.f32 	%f304, %f199, %f200, %f304;
	fma.rn.f32 	%f303, %f199, %f202, %f303;
	fma.rn.f32 	%f302, %f199, %f204, %f302;
	fma.rn.f32 	%f301, %f199, %f206, %f301;
	fma.rn.f32 	%f300, %f199, %f208, %f300;
	fma.rn.f32 	%f299, %f199, %f210, %f299;
	fma.rn.f32 	%f298, %f201, %f196, %f298;
	fma.rn.f32 	%f297, %f201, %f198, %f297;
	fma.rn.f32 	%f296, %f201, %f200, %f296;
	fma.rn.f32 	%f295, %f201, %f202, %f295;
	fma.rn.f32 	%f294, %f201, %f204, %f294;
	fma.rn.f32 	%f293, %f201, %f206, %f293;
	fma.rn.f32 	%f292, %f201, %f208, %f292;
	fma.rn.f32 	%f291, %f201, %f210, %f291;
	fma.rn.f32 	%f290, %f203, %f196, %f290;
	fma.rn.f32 	%f289, %f203, %f198, %f289;
	fma.rn.f32 	%f288, %f203, %f200, %f288;
	fma.rn.f32 	%f287, %f203, %f202, %f287;
	fma.rn.f32 	%f286, %f203, %f204, %f286;
	fma.rn.f32 	%f285, %f203, %f206, %f285;
	fma.rn.f32 	%f284, %f203, %f208, %f284;
	fma.rn.f32 	%f283, %f203, %f210, %f283;
	fma.rn.f32 	%f282, %f205, %f196, %f282;
	fma.rn.f32 	%f281, %f205, %f198, %f281;
	fma.rn.f32 	%f280, %f205, %f200, %f280;
	fma.rn.f32 	%f279, %f205, %f202, %f279;
	fma.rn.f32 	%f278, %f205, %f204, %f278;
	fma.rn.f32 	%f277, %f205, %f206, %f277;
	fma.rn.f32 	%f276, %f205, %f208, %f276;
	fma.rn.f32 	%f275, %f205, %f210, %f275;
	fma.rn.f32 	%f323, %f207, %f196, %f323;
	fma.rn.f32 	%f324, %f207, %f198, %f324;
	fma.rn.f32 	%f325, %f207, %f200, %f325;
	fma.rn.f32 	%f326, %f207, %f202, %f326;
	fma.rn.f32 	%f327, %f207, %f204, %f327;
	fma.rn.f32 	%f328, %f207, %f206, %f328;
	fma.rn.f32 	%f329, %f207, %f208, %f329;
	fma.rn.f32 	%f330, %f207, %f210, %f330;
	fma.rn.f32 	%f331, %f209, %f196, %f331;
	fma.rn.f32 	%f332, %f209, %f198, %f332;
	fma.rn.f32 	%f333, %f209, %f200, %f333;
	fma.rn.f32 	%f334, %f209, %f202, %f334;
	fma.rn.f32 	%f335, %f209, %f204, %f335;
	fma.rn.f32 	%f336, %f209, %f206, %f336;
	fma.rn.f32 	%f337, %f209, %f208, %f337;
	fma.rn.f32 	%f338, %f209, %f210, %f338;
	add.s32 	%r296, %r296, %r287;
	add.s32 	%r295, %r295, %r287;
	add.s32 	%r294, %r294, 1;
	setp.ne.s32 	%p3, %r294, 0;
	@%p3 bra 	$L__BB0_37;
$L__BB0_38:
	ld.param.u32 	%r206, [_Z13correlate_gpuiiPKfPfi_param_0];
	mov.u32 	%r72, %ctaid.x;
	shl.b32 	%r73, %r72, 6;
	mov.u32 	%r74, %tid.x;
	add.s32 	%r41, %r73, %r74;
	mov.u32 	%r75, %ctaid.y;
	shl.b32 	%r76, %r75, 6;
	mov.u32 	%r77, %tid.y;
	add.s32 	%r78, %r76, %r77;
	mul.lo.s32 	%r43, %r41, %r206;
	max.s32 	%r79, %r41, %r78;
	setp.ge.s32 	%p4, %r79, %r206;
	@%p4 bra 	$L__BB0_40;
	ld.param.u64 	%rd77, [_Z13correlate_gpuiiPKfPfi_param_3];
	add.s32 	%r80, %r78, %r43;
	cvta.to.global.u64 	%rd22, %rd77;
	mul.wide.s32 	%rd23, %r80, 4;
	add.s64 	%rd24, %rd22, %rd23;
	st.global.f32 	[%rd24], %f322;
$L__BB0_40:
	ld.param.u64 	%rd78, [_Z13correlate_gpuiiPKfPfi_param_3];
	ld.param.u32 	%r207, [_Z13correlate_gpuiiPKfPfi_param_0];
	add.s32 	%r44, %r78, 8;
	max.s32 	%r81, %r41, %r44;
	setp.ge.s32 	%p5, %r81, %r207;
	cvt.s64.s32 	%rd25, %r43;
	cvt.u64.u32 	%rd5, %r78;
	add.s64 	%rd26, %rd5, %rd25;
	cvta.to.global.u64 	%rd27, %rd78;
	shl.b64 	%rd28, %rd26, 2;
	add.s64 	%rd6, %rd27, %rd28;
	@%p5 bra 	$L__BB0_42;
	st.global.f32 	[%rd6+32], %f321;
$L__BB0_42:
	ld.param.u32 	%r208, [_Z13correlate_gpuiiPKfPfi_param_0];
	add.s32 	%r45, %r78, 16;
	max.s32 	%r82, %r41, %r45;
	setp.ge.s32 	%p6, %r82, %r208;
	@%p6 bra 	$L__BB0_44;
	st.global.f32 	[%rd6+64], %f320;
$L__BB0_44:
	ld.param.u32 	%r209, [_Z13correlate_gpuiiPKfPfi_param_0];
	add.s32 	%r46, %r78, 24;
	max.s32 	%r83, %r41, %r46;
	setp.ge.s32 	%p7, %r83, %r209;
	@%p7 bra 	$L__BB0_46;
	st.global.f32 	[%rd6+96], %f319;
$L__BB0_46:
	ld.param.u32 	%r210, [_Z13correlate_gpuiiPKfPfi_param_0];
	add.s32 	%r47, %r78, 32;
	max.s32 	%r84, %r41, %r47;
	setp.ge.s32 	%p8, %r84, %r210;
	@%p8 bra 	$L__BB0_48;
	st.global.f32 	[%rd6+128], %f318;
$L__BB0_48:
	ld.param.u32 	%r211, [_Z13correlate_gpuiiPKfPfi_param_0];
	add.s32 	%r48, %r78, 40;
	max.s32 	%r85, %r41, %r48;
	setp.ge.s32 	%p9, %r85, %r211;
	@%p9 bra 	$L__BB0_50;
	st.global.f32 	[%rd6+160], %f317;
$L__BB0_50:
	ld.param.u32 	%r212, [_Z13correlate_gpuiiPKfPfi_param_0];
	add.s32 	%r49, %r78, 48;
	max.s32 	%r86, %r41, %r49;
	setp.ge.s32 	%p10, %r86, %r212;
	@%p10 bra 	$L__BB0_52;
	st.global.f32 	[%rd6+192], %f316;
$L__BB0_52:
	ld.param.u32 	%r213, [_Z13correlate_gpuiiPKfPfi_param_0];
	add.s32 	%r50, %r78, 56;
	max.s32 	%r87, %r41, %r50;
	setp.ge.s32 	%p11, %r87, %r213;
	@%p11 bra 	$L__BB0_54;
	st.global.f32 	[%rd6+224], %f315;
$L__BB0_54:
	ld.param.u32 	%r214, [_Z13correlate_gpuiiPKfPfi_param_0];
	add.s32 	%r51, %r41, 8;
	shl.b32 	%r52, %r214, 3;
	add.s32 	%r53, %r43, %r52;
	max.s32 	%r88, %r51, %r78;
	setp.ge.s32 	%p12, %r88, %r214;
	@%p12 bra 	$L__BB0_56;
	ld.param.u64 	%rd79, [_Z13correlate_gpuiiPKfPfi_param_3];
	add.s32 	%r89, %r78, %r53;
	cvta.to.global.u64 	%rd29, %rd79;
	mul.wide.s32 	%rd30, %r89, 4;
	add.s64 	%rd31, %rd29, %rd30;
	st.global.f32 	[%rd31], %f314;
$L__BB0_56:
	ld.param.u64 	%rd80, [_Z13correlate_gpuiiPKfPfi_param_3];
	ld.param.u32 	%r215, [_Z13correlate_gpuiiPKfPfi_param_0];
	max.s32 	%r90, %r51, %r44;
	setp.ge.s32 	%p13, %r90, %r215;
	cvt.s64.s32 	%rd32, %r53;
	add.s64 	%rd33, %rd5, %rd32;
	cvta.to.global.u64 	%rd34, %rd80;
	shl.b64 	%rd35, %rd33, 2;
	add.s64 	%rd7, %rd34, %rd35;
	@%p13 bra 	$L__BB0_58;
	st.global.f32 	[%rd7+32], %f313;
$L__BB0_58:
	ld.param.u32 	%r216, [_Z13correlate_gpuiiPKfPfi_param_0];
	max.s32 	%r91, %r51, %r45;
	setp.ge.s32 	%p14, %r91, %r216;
	@%p14 bra 	$L__BB0_60;
	st.global.f32 	[%rd7+64], %f312;
$L__BB0_60:
	ld.param.u32 	%r217, [_Z13correlate_gpuiiPKfPfi_param_0];
	max.s32 	%r92, %r51, %r46;
	setp.ge.s32 	%p15, %r92, %r217;
	@%p15 bra 	$L__BB0_62;
	st.global.f32 	[%rd7+96], %f311;
$L__BB0_62:
	ld.param.u32 	%r218, [_Z13correlate_gpuiiPKfPfi_param_0];
	max.s32 	%r93, %r51, %r47;
	setp.ge.s32 	%p16, %r93, %r218;
	@%p16 bra 	$L__BB0_64;
	st.global.f32 	[%rd7+128], %f310;
$L__BB0_64:
	ld.param.u32 	%r219, [_Z13correlate_gpuiiPKfPfi_param_0];
	max.s32 	%r94, %r51, %r48;
	setp.ge.s32 	%p17, %r94, %r219;
	@%p17 bra 	$L__BB0_66;
	st.global.f32 	[%rd7+160], %f309;
$L__BB0_66:
	ld.param.u32 	%r220, [_Z13correlate_gpuiiPKfPfi_param_0];
	max.s32 	%r95, %r51, %r49;
	setp.ge.s32 	%p18, %r95, %r220;
	@%p18 bra 	$L__BB0_68;
	st.global.f32 	[%rd7+192], %f308;
$L__BB0_68:
	ld.param.u32 	%r221, [_Z13correlate_gpuiiPKfPfi_param_0];
	max.s32 	%r96, %r51, %r50;
	setp.ge.s32 	%p19, %r96, %r221;
	@%p19 bra 	$L__BB0_70;
	st.global.f32 	[%rd7+224], %f307;
$L__BB0_70:
	ld.param.u64 	%rd81, [_Z13correlate_gpuiiPKfPfi_param_3];
	ld.param.u32 	%r222, [_Z13correlate_gpuiiPKfPfi_param_0];
	cvta.to.global.u64 	%rd8, %rd81;
	add.s32 	%r54, %r41, 16;
	shl.b32 	%r55, %r222, 4;
	add.s32 	%r56, %r55, %r43;
	max.s32 	%r97, %r54, %r78;
	setp.ge.s32 	%p20, %r97, %r222;
	@%p20 bra 	$L__BB0_72;
	add.s32 	%r98, %r78, %r56;
	mul.wide.s32 	%rd36, %r98, 4;
	add.s64 	%rd37, %rd8, %rd36;
	st.global.f32 	[%rd37], %f306;
$L__BB0_72:
	ld.param.u32 	%r223, [_Z13correlate_gpuiiPKfPfi_param_0];
	max.s32 	%r99, %r54, %r44;
	setp.ge.s32 	%p21, %r99, %r223;
	cvt.s64.s32 	%rd38, %r56;
	add.s64 	%rd39, %rd5, %rd38;
	shl.b64 	%rd40, %rd39, 2;
	add.s64 	%rd9, %rd8, %rd40;
	@%p21 bra 	$L__BB0_74;
	st.global.f32 	[%rd9+32], %f305;
$L__BB0_74:
	ld.param.u32 	%r224, [_Z13correlate_gpuiiPKfPfi_param_0];
	max.s32 	%r100, %r54, %r45;
	setp.ge.s32 	%p22, %r100, %r224;
	@%p22 bra 	$L__BB0_76;
	st.global.f32 	[%rd9+64], %f304;
$L__BB0_76:
	ld.param.u32 	%r225, [_Z13correlate_gpuiiPKfPfi_param_0];
	max.s32 	%r101, %r54, %r46;
	setp.ge.s32 	%p23, %r101, %r225;
	@%p23 bra 	$L__BB0_78;
	st.global.f32 	[%rd9+96], %f303;
$L__BB0_78:
	ld.param.u32 	%r226, [_Z13correlate_gpuiiPKfPfi_param_0];
	max.s32 	%r102, %r54, %r47;
	setp.ge.s32 	%p24, %r102, %r226;
	@%p24 bra 	$L__BB0_80;
	st.global.f32 	[%rd9+128], %f302;
$L__BB0_80:
	ld.param.u32 	%r227, [_Z13correlate_gpuiiPKfPfi_param_0];
	max.s32 	%r103, %r54, %r48;
	setp.ge.s32 	%p25, %r103, %r227;
	@%p25 bra 	$L__BB0_82;
	st.global.f32 	[%rd9+160], %f301;
$L__BB0_82:
	ld.param.u32 	%r228, [_Z13correlate_gpuiiPKfPfi_param_0];
	max.s32 	%r104, %r54, %r49;
	setp.ge.s32 	%p26, %r104, %r228;
	@%p26 bra 	$L__BB0_84;
	st.global.f32 	[%rd9+192], %f300;
$L__BB0_84:
	ld.param.u32 	%r229, [_Z13correlate_gpuiiPKfPfi_param_0];
	max.s32 	%r105, %r54, %r50;
	setp.ge.s32 	%p27, %r105, %r229;
	@%p27 bra 	$L__BB0_86;
	st.global.f32 	[%rd9+224], %f299;
$L__BB0_86:
	ld.param.u32 	%r230, [_Z13correlate_gpuiiPKfPfi_param_0];
	add.s32 	%r57, %r41, 24;
	add.s32 	%r58, %r56, %r52;
	max.s32 	%r106, %r57, %r78;
	setp.ge.s32 	%p28, %r106, %r230;
	@%p28 bra 	$L__BB0_88;
	add.s32 	%r107, %r78, %r58;
	mul.wide.s32 	%rd41, %r107, 4;
	add.s64 	%rd42, %rd8, %rd41;
	st.global.f32 	[%rd42], %f298;
$L__BB0_88:
	ld.param.u32 	%r231, [_Z13correlate_gpuiiPKfPfi_param_0];
	max.s32 	%r108, %r57, %r44;
	setp.ge.s32 	%p29, %r108, %r231;
	cvt.s64.s32 	%rd43, %r58;
	add.s64 	%rd44, %rd5, %rd43;
	shl.b64 	%rd45, %rd44, 2;
	add.s64 	%rd10, %rd8, %rd45;
	@%p29 bra 	$L__BB0_90;
	st.global.f32 	[%rd10+32], %f297;
$L__BB0_90:
	ld.param.u32 	%r232, [_Z13correlate_gpuiiPKfPfi_param_0];
	max.s32 	%r109, %r57, %r45;
	setp.ge.s32 	%p30, %r109, %r232;
	@%p30 bra 	$L__BB0_92;
	st.global.f32 	[%rd10+64], %f296;
$L__BB0_92:
	ld.param.u32 	%r233, [_Z13correlate_gpuiiPKfPfi_param_0];
	max.s32 	%r110, %r57, %r46;
	setp.ge.s32 	%p31, %r110, %r233;
	@%p31 bra 	$L__BB0_94;
	st.global.f32 	[%rd10+96], %f295;
$L__BB0_94:
	ld.param.u32 	%r234, [_Z13correlate_gpuiiPKfPfi_param_0];
	max.s32 	%r111, %r57, %r47;
	setp.ge.s32 	%p32, %r111, %r234;
	@%p32 bra 	$L__BB0_96;
	st.global.f32 	[%rd10+128], %f294;
$L__BB0_96:
	ld.param.u32 	%r235, [_Z13correlate_gpuiiPKfPfi_param_0];
	max.s32 	%r112, %r57, %r48;
	setp.ge.s32 	%p33, %r112, %r235;
	@%p33 bra 	$L__BB0_98;
	st.global.f32 	[%rd10+160], %f293;
$L__BB0_98:
	ld.param.u32 	%r236, [_Z13correlate_gpuiiPKfPfi_param_0];
	max.s32 	%r113, %r57, %r49;
	setp.ge.s32 	%p34, %r113, %r236;
	@%p34 bra 	$L__BB0_100;
	st.global.f32 	[%rd10+192], %f292;
$L__BB0_100:
	ld.param.u32 	%r237, [_Z13correlate_gpuiiPKfPfi_param_0];
	max.s32 	%r114, %r57, %r50;
	setp.ge.s32 	%p35, %r114, %r237;
	@%p35 bra 	$L__BB0_102;
	st.global.f32 	[%rd10+224], %f291;
$L__BB0_102:
	ld.param.u32 	%r238, [_Z13correlate_gpuiiPKfPfi_param_0];
	add.s32 	%r59, %r41, 32;
	shl.b32 	%r115, %r238, 5;
	add.s32 	%r60, %r115, %r43;
	max.s32 	%r116, %r59, %r78;
	setp.ge.s32 	%p36, %r116, %r238;
	@%p36 bra 	$L__BB0_104;
	add.s32 	%r117, %r78, %r60;
	mul.wide.s32 	%rd46, %r117, 4;
	add.s64 	%rd47, %rd8, %rd46;
	st.global.f32 	[%rd47], %f290;
$L__BB0_104:
	ld.param.u32 	%r239, [_Z13correlate_gpuiiPKfPfi_param_0];
	max.s32 	%r118, %r59, %r44;
	setp.ge.s32 	%p37, %r118, %r239;
	cvt.s64.s32 	%rd48, %r60;
	add.s64 	%rd49, %rd5, %rd48;
	shl.b64 	%rd50, %rd49, 2;
	add.s64 	%rd11, %rd8, %rd50;
	@%p37 bra 	$L__BB0_106;
	st.global.f32 	[%rd11+32], %f289;
$L__BB0_106:
	ld.param.u32 	%r240, [_Z13correlate_gpuiiPKfPfi_param_0];
	max.s32 	%r119, %r59, %r45;
	setp.ge.s32 	%p38, %r119, %r240;
	@%p38 bra 	$L__BB0_108;
	st.global.f32 	[%rd11+64], %f288;
$L__BB0_108:
	ld.param.u32 	%r241, [_Z13correlate_gpuiiPKfPfi_param_0];
	max.s32 	%r120, %r59, %r46;
	setp.ge.s32 	%p39, %r120, %r241;
	@%p39 bra 	$L__BB0_110;
	st.global.f32 	[%rd11+96], %f287;
$L__BB0_110:
	ld.param.u32 	%r242, [_Z13correlate_gpuiiPKfPfi_param_0];
	max.s32 	%r121, %r59, %r47;
	setp.ge.s32 	%p40, %r121, %r242;
	@%p40 bra 	$L__BB0_112;
	st.global.f32 	[%rd11+128], %f286;
$L__BB0_112:
	ld.param.u32 	%r243, [_Z13correlate_gpuiiPKfPfi_param_0];
	max.s32 	%r122, %r59, %r48;
	setp.ge.s32 	%p41, %r122, %r243;
	@%p41 bra 	$L__BB0_114;
	st.global.f32 	[%rd11+160], %f285;
$L__BB0_114:
	ld.param.u32 	%r244, [_Z13correlate_gpuiiPKfPfi_param_0];
	max.s32 	%r123, %r59, %r49;
	setp.ge.s32 	%p42, %r123, %r244;
	@%p42 bra 	$L__BB0_116;
	st.global.f32 	[%rd11+192], %f284;
$L__BB0_116:
	ld.param.u32 	%r245, [_Z13correlate_gpuiiPKfPfi_param_0];
	max.s32 	%r124, %r59, %r50;
	setp.ge.s32 	%p43, %r124, %r245;
	@%p43 bra 	$L__BB0_118;
	st.global.f32 	[%rd11+224], %f283;
$L__BB0_118:
	ld.param.u32 	%r246, [_Z13correlate_gpuiiPKfPfi_param_0];
	add.s32 	%r61, %r41, 40;
	add.s32 	%r62, %r60, %r52;
	max.s32 	%r125, %r61, %r78;
	setp.ge.s32 	%p44, %r125, %r246;
	@%p44 bra 	$L__BB0_120;
	add.s32 	%r126, %r78, %r62;
	mul.wide.s32 	%rd51, %r126, 4;
	add.s64 	%rd52, %rd8, %rd51;
	st.global.f32 	[%rd52], %f282;
$L__BB0_120:
	ld.param.u32 	%r247, [_Z13correlate_gpuiiPKfPfi_param_0];
	max.s32 	%r127, %r61, %r44;
	setp.ge.s32 	%p45, %r127, %r247;
	cvt.s64.s32 	%rd53, %r62;
	add.s64 	%rd54, %rd5, %rd53;
	shl.b64 	%rd55, %rd54, 2;
	add.s64 	%rd12, %rd8, %rd55;
	@%p45 bra 	$L__BB0_122;
	st.global.f32 	[%rd12+32], %f281;
$L__BB0_122:
	ld.param.u32 	%r248, [_Z13correlate_gpuiiPKfPfi_param_0];
	max.s32 	%r128, %r61, %r45;
	setp.ge.s32 	%p46, %r128, %r248;
	@%p46 bra 	$L__BB0_124;
	st.global.f32 	[%rd12+64], %f280;
$L__BB0_124:
	ld.param.u32 	%r249, [_Z13correlate_gpuiiPKfPfi_param_0];
	max.s32 	%r129, %r61, %r46;
	setp.ge.s32 	%p47, %r129, %r249;
	@%p47 bra 	$L__BB0_126;
	st.global.f32 	[%rd12+96], %f279;
$L__BB0_126:
	ld.param.u32 	%r250, [_Z13correlate_gpuiiPKfPfi_param_0];
	max.s32 	%r130, %r61, %r47;
	setp.ge.s32 	%p48, %r130, %r250;
	@%p48 bra 	$L__BB0_128;
	st.global.f32 	[%rd12+128], %f278;
$L__BB0_128:
	ld.param.u32 	%r251, [_Z13correlate_gpuiiPKfPfi_param_0];
	max.s32 	%r131, %r61, %r48;
	setp.ge.s32 	%p49, %r131, %r251;
	@%p49 bra 	$L__BB0_130;
	st.global.f32 	[%rd12+160], %f277;
$L__BB0_130:
	ld.param.u32 	%r252, [_Z13correlate_gpuiiPKfPfi_param_0];
	max.s32 	%r132, %r61, %r49;
	setp.ge.s32 	%p50, %r132, %r252;
	@%p50 bra 	$L__BB0_132;
	st.global.f32 	[%rd12+192], %f276;
$L__BB0_132:
	ld.param.u32 	%r253, [_Z13correlate_gpuiiPKfPfi_param_0];
	max.s32 	%r133, %r61, %r50;
	setp.ge.s32 	%p51, %r133, %r253;
	@%p51 bra 	$L__BB0_134;
	st.global.f32 	[%rd12+224], %f275;
$L__BB0_134:
	ld.param.u32 	%r254, [_Z13correlate_gpuiiPKfPfi_param_0];
	add.s32 	%r63, %r41, 48;
	add.s32 	%r64, %r55, %r60;
	max.s32 	%r134, %r63, %r78;
	setp.ge.s32 	%p52, %r134, %r254;
	@%p52 bra 	$L__BB0_136;
	add.s32 	%r135, %r78, %r64;
	mul.wide.s32 	%rd56, %r135, 4;
	add.s64 	%rd57, %rd8, %rd56;
	st.global.f32 	[%rd57], %f323;
$L__BB0_136:
	ld.param.u32 	%r255, [_Z13correlate_gpuiiPKfPfi_param_0];
	max.s32 	%r136, %r63, %r44;
	setp.ge.s32 	%p53, %r136, %r255;
	cvt.s64.s32 	%rd58, %r64;
	add.s64 	%rd59, %rd5, %rd58;
	shl.b64 	%rd60, %rd59, 2;
	add.s64 	%rd13, %rd8, %rd60;
	@%p53 bra 	$L__BB0_138;
	st.global.f32 	[%rd13+32], %f324;
$L__BB0_138:
	ld.param.u32 	%r256, [_Z13correlate_gpuiiPKfPfi_param_0];
	max.s32 	%r137, %r63, %r45;
	setp.ge.s32 	%p54, %r137, %r256;
	@%p54 bra 	$L__BB0_140;
	st.global.f32 	[%rd13+64], %f325;
$L__BB0_140:
	ld.param.u32 	%r257, [_Z13correlate_gpuiiPKfPfi_param_0];
	max.s32 	%r138, %r63, %r46;
	setp.ge.s32 	%p55, %r138, %r257;
	@%p55 bra 	$L__BB0_142;
	st.global.f32 	[%rd13+96], %f326;
$L__BB0_142:
	ld.param.u32 	%r258, [_Z13correlate_gpuiiPKfPfi_param_0];
	max.s32 	%r139, %r63, %r47;
	setp.ge.s32 	%p56, %r139, %r258;
	@%p56 bra 	$L__BB0_144;
	st.global.f32 	[%rd13+128], %f327;
$L__BB0_144:
	ld.param.u32 	%r259, [_Z13correlate_gpuiiPKfPfi_param_0];
	max.s32 	%r140, %r63, %r48;
	setp.ge.s32 	%p57, %r140, %r259;
	@%p57 bra 	$L__BB0_146;
	st.global.f32 	[%rd13+160], %f328;
$L__BB0_146:
	ld.param.u32 	%r260, [_Z13correlate_gpuiiPKfPfi_param_0];
	max.s32 	%r141, %r63, %r49;
	setp.ge.s32 	%p58, %r141, %r260;
	@%p58 bra 	$L__BB0_148;
	st.global.f32 	[%rd13+192], %f329;
$L__BB0_148:
	ld.param.u32 	%r261, [_Z13correlate_gpuiiPKfPfi_param_0];
	max.s32 	%r142, %r63, %r50;
	setp.ge.s32 	%p59, %r142, %r261;
	@%p59 bra 	$L__BB0_150;
	st.global.f32 	[%rd13+224], %f330;
$L__BB0_150:
	ld.param.u32 	%r262, [_Z13correlate_gpuiiPKfPfi_param_0];
	add.s32 	%r65, %r41, 56;
	add.s32 	%r66, %r64, %r52;
	max.s32 	%r143, %r65, %r78;
	setp.ge.s32 	%p60, %r143, %r262;
	@%p60 bra 	$L__BB0_152;
	add.s32 	%r144, %r78, %r66;
	mul.wide.s32 	%rd61, %r144, 4;
	add.s64 	%rd62, %rd8, %rd61;
	st.global.f32 	[%rd62], %f331;
$L__BB0_152:
	ld.param.u32 	%r263, [_Z13correlate_gpuiiPKfPfi_param_0];
	max.s32 	%r145, %r65, %r44;
	setp.ge.s32 	%p61, %r145, %r263;
	cvt.s64.s32 	%rd63, %r66;
	add.s64 	%rd64, %rd5, %rd63;
	shl.b64 	%rd65, %rd64, 2;
	add.s64 	%rd14, %rd8, %rd65;
	@%p61 bra 	$L__BB0_154;
	st.global.f32 	[%rd14+32], %f332;
$L__BB0_154:
	ld.param.u32 	%r264, [_Z13correlate_gpuiiPKfPfi_param_0];
	max.s32 	%r146, %r65, %r45;
	setp.ge.s32 	%p62, %r146, %r264;
	@%p62 bra 	$L__BB0_156;
	st.global.f32 	[%rd14+64], %f333;
$L__BB0_156:
	ld.param.u32 	%r265, [_Z13correlate_gpuiiPKfPfi_param_0];
	max.s32 	%r147, %r65, %r46;
	setp.ge.s32 	%p63, %r147, %r265;
	@%p63 bra 	$L__BB0_158;
	st.global.f32 	[%rd14+96], %f334;
$L__BB0_158:
	ld.param.u32 	%r266, [_Z13correlate_gpuiiPKfPfi_param_0];
	max.s32 	%r148, %r65, %r47;
	setp.ge.s32 	%p64, %r148, %r266;
	@%p64 bra 	$L__BB0_160;
	st.global.f32 	[%rd14+128], %f335;
$L__BB0_160:
	ld.param.u32 	%r267, [_Z13correlate_gpuiiPKfPfi_param_0];
	max.s32 	%r149, %r65, %r48;
	setp.ge.s32 	%p65, %r149, %r267;
	@%p65 bra 	$L__BB0_162;
	st.global.f32 	[%rd14+160], %f336;
$L__BB0_162:
	ld.param.u32 	%r268, [_Z13correlate_gpuiiPKfPfi_param_0];
	max.s32 	%r150, %r65, %r49;
	setp.ge.s32 	%p66, %r150, %r268;
	@%p66 bra 	$L__BB0_164;
	st.global.f32 	[%rd14+192], %f337;
$L__BB0_164:
	ld.param.u32 	%r269, [_Z13correlate_gpuiiPKfPfi_param_0];
	max.s32 	%r151, %r65, %r50;
	setp.ge.s32 	%p67, %r151, %r269;
	@%p67 bra 	$L__BB0_166;
	st.global.f32 	[%rd14+224], %f338;
$L__BB0_166:
	ret;

}
	// .globl	_Z9normalizeiiPfi
.visible .entry _Z9normalizeiiPfi(
	.param .u32 _Z9normalizeiiPfi_param_0,
	.param .u32 _Z9normalizeiiPfi_param_1,
	.param .u64 .ptr .align 1 _Z9normalizeiiPfi_param_2,
	.param .u32 _Z9normalizeiiPfi_param_3
)
{
	.reg .pred 	%p<60>;
	.reg .b32 	%r<146>;
	.reg .b32 	%f<409>;
	.reg .b64 	%rd<35>;

	ld.param.u32 	%r73, [_Z9normalizeiiPfi_param_0];
	ld.param.u32 	%r72, [_Z9normalizeiiPfi_param_1];
	ld.param.u64 	%rd7, [_Z9normalizeiiPfi_param_2];
	ld.param.u32 	%r74, [_Z9normalizeiiPfi_param_3];
	cvta.to.global.u64 	%rd1, %rd7;
	mov.u32 	%r75, %ctaid.x;
	mov.u32 	%r76, %tid.x;
	mad.lo.s32 	%r1, %r74, %r75, %r76;
	setp.ge.s32 	%p1, %r1, %r73;
	@%p1 bra 	$L__BB1_60;
	setp.lt.s32 	%p2, %r72, 1;
	mov.f32 	%f401, 0f00000000;
	@%p2 bra 	$L__BB1_14;
	mul.lo.s32 	%r2, %r1, %r72;
	and.b32  	%r3, %r72, 15;
	setp.lt.u32 	%p3, %r72, 16;
	mov.f32 	%f401, 0f00000000;
	mov.b32 	%r125, 0;
	@%p3 bra 	$L__BB1_5;
	and.b32  	%r125, %r72, 2147483632;
	neg.s32 	%r123, %r125;
	add.s64 	%rd2, %rd1, 32;
	mov.f32 	%f401, 0f00000000;
	mov.u32 	%r122, %r2;
$L__BB1_4:
	.pragma "nounroll";
	mul.wide.s32 	%rd8, %r122, 4;
	add.s64 	%rd9, %rd2, %rd8;
	ld.global.f32 	%f45, [%rd9+-32];
	add.f32 	%f46, %f401, %f45;
	ld.global.f32 	%f47, [%rd9+-28];
	add.f32 	%f48, %f46, %f47;
	ld.global.f32 	%f49, [%rd9+-24];
	add.f32 	%f50, %f48, %f49;
	ld.global.f32 	%f51, [%rd9+-20];
	add.f32 	%f52, %f50, %f51;
	ld.global.f32 	%f53, [%rd9+-16];
	add.f32 	%f54, %f52, %f53;
	ld.global.f32 	%f55, [%rd9+-12];
	add.f32 	%f56, %f54, %f55;
	ld.global.f32 	%f57, [%rd9+-8];
	add.f32 	%f58, %f56, %f57;
	ld.global.f32 	%f59, [%rd9+-4];
	add.f32 	%f60, %f58, %f59;
	ld.global.f32 	%f61, [%rd9];
	add.f32 	%f62, %f60, %f61;
	ld.global.f32 	%f63, [%rd9+4];
	add.f32 	%f64, %f62, %f63;
	ld.global.f32 	%f65, [%rd9+8];
	add.f32 	%f66, %f64, %f65;
	ld.global.f32 	%f67, [%rd9+12];
	add.f32 	%f68, %f66, %f67;
	ld.global.f32 	%f69, [%rd9+16];
	add.f32 	%f70, %f68, %f69;
	ld.global.f32 	%f71, [%rd9+20];
	add.f32 	%f72, %f70, %f71;
	ld.global.f32 	%f73, [%rd9+24];
	add.f32 	%f74, %f72, %f73;
	ld.global.f32 	%f75, [%rd9+28];
	add.f32 	%f401, %f74, %f75;
	add.s32 	%r123, %r123, 16;
	add.s32 	%r122, %r122, 16;
	setp.ne.s32 	%p4, %r123, 0;
	@%p4 bra 	$L__BB1_4;
$L__BB1_5:
	setp.eq.s32 	%p5, %r3, 0;
	@%p5 bra 	$L__BB1_14;
	and.b32  	%r11, %r72, 7;
	setp.lt.u32 	%p6, %r3, 8;
	@%p6 bra 	$L__BB1_8;
	add.s32 	%r78, %r125, %r2;
	mul.wide.s32 	%rd10, %r78, 4;
	add.s64 	%rd11, %rd1, %rd10;
	ld.global.f32 	%f77, [%rd11];
	add.f32 	%f78, %f401, %f77;
	ld.global.f32 	%f79, [%rd11+4];
	add.f32 	%f80, %f78, %f79;
	ld.global.f32 	%f81, [%rd11+8];
	add.f32 	%f82, %f80, %f81;
	ld.global.f32 	%f83, [%rd11+12];
	add.f32 	%f84, %f82, %f83;
	ld.global.f32 	%f85, [%rd11+16];
	add.f32 	%f86, %f84, %f85;
	ld.global.f32 	%f87, [%rd11+20];
	add.f32 	%f88, %f86, %f87;
	ld.global.f32 	%f89, [%rd11+24];
	add.f32 	%f90, %f88, %f89;
	ld.global.f32 	%f91, [%rd11+28];
	add.f32 	%f401, %f90, %f91;
	add.s32 	%r125, %r125, 8;
$L__BB1_8:
	setp.eq.s32 	%p7, %r11, 0;
	@%p7 bra 	$L__BB1_14;
	and.b32  	%r14, %r72, 3;
	setp.lt.u32 	%p8, %r11, 4;
	@%p8 bra 	$L__BB1_11;
	add.s32 	%r79, %r125, %r2;
	mul.wide.s32 	%rd12, %r79, 4;
	add.s64 	%rd13, %rd1, %rd12;
	ld.global.f32 	%f93, [%rd13];
	add.f32 	%f94, %f401, %f93;
	ld.global.f32 	%f95, [%rd13+4];
	add.f32 	%f96, %f94, %f95;
	ld.global.f32 	%f97, [%rd13+8];
	add.f32 	%f98, %f96, %f97;
	ld.global.f32 	%f99, [%rd13+12];
	add.f32 	%f401, %f98, %f99;
	add.s32 	%r125, %r125, 4;
$L__BB1_11:
	setp.eq.s32 	%p9, %r14, 0;
	@%p9 bra 	$L__BB1_14;
	add.s32 	%r128, %r125, %r2;
	neg.s32 	%r127, %r14;
$L__BB1_13:
	.pragma "nounroll";
	mul.wide.s32 	%rd14, %r128, 4;
	add.s64 	%rd15, %rd1, %rd14;
	ld.global.f32 	%f100, [%rd15];
	add.f32 	%f401, %f401, %f100;
	add.s32 	%r128, %r128, 1;
	add.s32 	%r127, %r127, 1;
	setp.ne.s32 	%p10, %r127, 0;
	@%p10 bra 	$L__BB1_13;
$L__BB1_14:
	setp.lt.s32 	%p11, %r72, 1;
	cvt.rn.f32.s32 	%f102, %r72;
	div.rn.f32 	%f14, %f401, %f102;
	mov.f32 	%f405, 0f00000000;
	@%p11 bra 	$L__BB1_47;
	mul.lo.s32 	%r23, %r1, %r72;
	and.b32  	%r24, %r72, 15;
	setp.lt.u32 	%p12, %r72, 16;
	mov.b32 	%r129, 0;
	@%p12 bra 	$L__BB1_18;
	and.b32  	%r129, %r72, 2147483632;
	neg.s32 	%r135, %r129;
	add.s64 	%rd3, %rd1, 32;
	mov.u32 	%r134, %r23;
$L__BB1_17:
	.pragma "nounroll";
	mul.wide.s32 	%rd16, %r134, 4;
	add.s64 	%rd17, %rd3, %rd16;
	ld.global.f32 	%f103, [%rd17+-32];
	sub.f32 	%f104, %f103, %f14;
	st.global.f32 	[%rd17+-32], %f104;
	ld.global.f32 	%f105, [%rd17+-28];
	sub.f32 	%f106, %f105, %f14;
	st.global.f32 	[%rd17+-28], %f106;
	ld.global.f32 	%f107, [%rd17+-24];
	sub.f32 	%f108, %f107, %f14;
	st.global.f32 	[%rd17+-24], %f108;
	ld.global.f32 	%f109, [%rd17+-20];
	sub.f32 	%f110, %f109, %f14;
	st.global.f32 	[%rd17+-20], %f110;
	ld.global.f32 	%f111, [%rd17+-16];
	sub.f32 	%f112, %f111, %f14;
	st.global.f32 	[%rd17+-16], %f112;
	ld.global.f32 	%f113, [%rd17+-12];
	sub.f32 	%f114, %f113, %f14;
	st.global.f32 	[%rd17+-12], %f114;
	ld.global.f32 	%f115, [%rd17+-8];
	sub.f32 	%f116, %f115, %f14;
	st.global.f32 	[%rd17+-8], %f116;
	ld.global.f32 	%f117, [%rd17+-4];
	sub.f32 	%f118, %f117, %f14;
	st.global.f32 	[%rd17+-4], %f118;
	ld.global.f32 	%f119, [%rd17];
	sub.f32 	%f120, %f119, %f14;
	st.global.f32 	[%rd17], %f120;
	ld.global.f32 	%f121, [%rd17+4];
	sub.f32 	%f122, %f121, %f14;
	st.global.f32 	[%rd17+4], %f122;
	ld.global.f32 	%f123, [%rd17+8];
	sub.f32 	%f124, %f123, %f14;
	st.global.f32 	[%rd17+8], %f124;
	ld.global.f32 	%f125, [%rd17+12];
	sub.f32 	%f126, %f125, %f14;
	st.global.f32 	[%rd17+12], %f126;
	ld.global.f32 	%f127, [%rd17+16];
	sub.f32 	%f128, %f127, %f14;
	st.global.f32 	[%rd17+16], %f128;
	ld.global.f32 	%f129, [%rd17+20];
	sub.f32 	%f130, %f129, %f14;
	st.global.f32 	[%rd17+20], %f130;
	ld.global.f32 	%f131, [%rd17+24];
	sub.f32 	%f132, %f131, %f14;
	st.global.f32 	[%rd17+24], %f132;
	ld.global.f32 	%f133, [%rd17+28];
	sub.f32 	%f134, %f133, %f14;
	st.global.f32 	[%rd17+28], %f134;
	add.s32 	%r135, %r135, 16;
	add.s32 	%r134, %r134, 16;
	setp.eq.s32 	%p13, %r135, 0;
	@%p13 bra 	$L__BB1_18;
	bra.uni 	$L__BB1_17;
$L__BB1_18:
	setp.eq.s32 	%p14, %r24, 0;
	@%p14 bra 	$L__BB1_27;
	and.b32  	%r28, %r72, 7;
	setp.lt.u32 	%p15, %r24, 8;
	@%p15 bra 	$L__BB1_21;
	add.s32 	%r81, %r129, %r23;
	mul.wide.s32 	%rd18, %r81, 4;
	add.s64 	%rd19, %rd1, %rd18;
	ld.global.f32 	%f135, [%rd19];
	sub.f32 	%f136, %f135, %f14;
	st.global.f32 	[%rd19], %f136;
	ld.global.f32 	%f137, [%rd19+4];
	sub.f32 	%f138, %f137, %f14;
	st.global.f32 	[%rd19+4], %f138;
	ld.global.f32 	%f139, [%rd19+8];
	sub.f32 	%f140, %f139, %f14;
	st.global.f32 	[%rd19+8], %f140;
	ld.global.f32 	%f141, [%rd19+12];
	sub.f32 	%f142, %f141, %f14;
	st.global.f32 	[%rd19+12], %f142;
	ld.global.f32 	%f143, [%rd19+16];
	sub.f32 	%f144, %f143, %f14;
	st.global.f32 	[%rd19+16], %f144;
	ld.global.f32 	%f145, [%rd19+20];
	sub.f32 	%f146, %f145, %f14;
	st.global.f32 	[%rd19+20], %f146;
	ld.global.f32 	%f147, [%rd19+24];
	sub.f32 	%f148, %f147, %f14;
	st.global.f32 	[%rd19+24], %f148;
	ld.global.f32 	%f149, [%rd19+28];
	sub.f32 	%f150, %f149, %f14;
	st.global.f32 	[%rd19+28], %f150;
	add.s32 	%r129, %r129, 8;
$L__BB1_21:
	setp.eq.s32 	%p16, %r28, 0;
	@%p16 bra 	$L__BB1_27;
	and.b32  	%r31, %r72, 3;
	setp.lt.u32 	%p17, %r28, 4;
	@%p17 bra 	$L__BB1_24;
	add.s32 	%r82, %r129, %r23;
	mul.wide.s32 	%rd20, %r82, 4;
	add.s64 	%rd21, %rd1, %rd20;
	ld.global.f32 	%f151, [%rd21];
	sub.f32 	%f152, %f151, %f14;
	st.global.f32 	[%rd21], %f152;
	ld.global.f32 	%f153, [%rd21+4];
	sub.f32 	%f154, %f153, %f14;
	st.global.f32 	[%rd21+4], %f154;
	ld.global.f32 	%f155, [%rd21+8];
	sub.f32 	%f156, %f155, %f14;
	st.global.f32 	[%rd21+8], %f156;
	ld.global.f32 	%f157, [%rd21+12];
	sub.f32 	%f158, %f157, %f14;
	st.global.f32 	[%rd21+12], %f158;
	add.s32 	%r129, %r129, 4;
$L__BB1_24:
	setp.eq.s32 	%p18, %r31, 0;
	@%p18 bra 	$L__BB1_27;
	add.s32 	%r133, %r129, %r23;
	neg.s32 	%r132, %r31;
$L__BB1_26:
	.pragma "nounroll";
	mul.wide.s32 	%rd22, %r133, 4;
	add.s64 	%rd23, %rd1, %rd22;
	ld.global.f32 	%f159, [%rd23];
	sub.f32 	%f160, %f159, %f14;
	st.global.f32 	[%rd23], %f160;
	add.s32 	%r133, %r133, 1;
	add.s32 	%r132, %r132, 1;
	setp.ne.s32 	%p19, %r132, 0;
	@%p19 bra 	$L__BB1_26;
$L__BB1_27:
	setp.eq.s32 	%p20, %r72, 1;
	mov.f32 	%f405, 0f00000000;
	mov.b32 	%r138, 0;
	@%p20 bra 	$L__BB1_40;
	and.b32  	%r138, %r72, 2147483646;
	neg.s32 	%r137, %r138;
	add.s64 	%rd4, %rd1, 4;
	mov.f32 	%f405, 0f00000000;
	mov.u32 	%r136, %r23;
$L__BB1_29:
	mul.wide.s32 	%rd24, %r136, 4;
	add.s64 	%rd5, %rd4, %rd24;
	ld.global.f32 	%f16, [%rd5+-4];
	abs.f32 	%f17, %f16;
	setp.eq.f32 	%p21, %f16, 0f3F800000;
	mov.f32 	%f403, 0f3F800000;
	@%p21 bra 	$L__BB1_34;
	setp.num.f32 	%p22, %f17, %f17;
	@%p22 bra 	$L__BB1_32;
	mov.f32 	%f220, 0f40000000;
	add.rn.f32 	%f403, %f16, %f220;
	bra.uni 	$L__BB1_34;
$L__BB1_32:
	setp.lt.f32 	%p23, %f17, 0f00800000;
	mul.f32 	%f165, %f17, 0f4B800000;
	selp.f32 	%f166, %f165, %f17, %p23;
	mov.b32 	%r84, %f166;
	add.s32 	%r85, %r84, -1060439283;
	and.b32  	%r86, %r85, -8388608;
	sub.s32 	%r87, %r84, %r86;
	mov.b32 	%f167, %r87;
	cvt.rn.f32.s32 	%f168, %r86;
	selp.f32 	%f169, 0fC1C00000, 0f00000000, %p23;
	fma.rn.f32 	%f170, %f168, 0f34000000, %f169;
	add.f32 	%f171, %f167, 0fBF800000;
	add.f32 	%f172, %f167, 0f3F800000;
	rcp.approx.ftz.f32 	%f173, %f172;
	add.f32 	%f174, %f171, %f171;
	mul.f32 	%f175, %f174, %f173;
	mul.f32 	%f176, %f175, %f175;
	neg.f32 	%f177, %f175;
	sub.f32 	%f178, %f171, %f175;
	add.f32 	%f179, %f178, %f178;
	fma.rn.f32 	%f180, %f177, %f171, %f179;
	mul.rn.f32 	%f181, %f173, %f180;
	fma.rn.f32 	%f182, %f176, 0f3A2C32E4, 0f3B52E7DB;
	fma.rn.f32 	%f183, %f182, %f176, 0f3C93BB73;
	fma.rn.f32 	%f184, %f183, %f176, 0f3DF6384F;
	mul.rn.f32 	%f185, %f184, %f176;
	fma.rn.f32 	%f186, %f175, 0f3FB8AA3B, %f170;
	mul.f32 	%f187, %f185, 0f40400000;
	sub.f32 	%f188, %f170, %f186;
	fma.rn.f32 	%f189, %f175, 0f3FB8AA3B, %f188;
	fma.rn.f32 	%f190, %f181, 0f3FB8AA3B, %f189;
	fma.rn.f32 	%f191, %f175, 0f32A55E34, %f190;
	fma.rn.f32 	%f192, %f187, %f181, %f191;
	fma.rn.f32 	%f193, %f185, %f175, %f192;
	add.rn.f32 	%f194, %f186, %f193;
	mov.f32 	%f195, 0f40000000;
	mul.rn.f32 	%f196, %f194, %f195;
	cvt.rni.f32.f32 	%f197, %f196;
	sub.f32 	%f198, %f196, %f197;
	neg.f32 	%f199, %f196;
	fma.rn.f32 	%f200, %f194, 0f40000000, %f199;
	neg.f32 	%f201, %f186;
	add.rn.f32 	%f202, %f194, %f201;
	neg.f32 	%f203, %f202;
	add.rn.f32 	%f204, %f193, %f203;
	fma.rn.f32 	%f205, %f204, 0f40000000, %f200;
	add.f32 	%f206, %f198, %f205;
	setp.gt.f32 	%p24, %f197, 0f00000000;
	selp.b32 	%r88, 0, -2097152000, %p24;
	setp.neu.f32 	%p25, %f16, 0f00000000;
	setp.neu.f32 	%p26, %f17, 0f7F800000;
	setp.lt.f32 	%p27, %f196, 0f00000000;
	selp.f32 	%f207, 0f00000000, 0f7F800000, %p27;
	abs.f32 	%f208, %f196;
	setp.gt.f32 	%p28, %f208, 0f43180000;
	cvt.rzi.s32.f32 	%r89, %f197;
	shl.b32 	%r90, %r89, 23;
	sub.s32 	%r91, %r90, %r88;
	mov.b32 	%f209, %r91;
	add.s32 	%r92, %r88, 2130706432;
	mov.b32 	%f210, %r92;
	fma.rn.f32 	%f211, %f206, 0f391FCB8E, 0f3AAF85ED;
	fma.rn.f32 	%f212, %f211, %f206, 0f3C1D9856;
	fma.rn.f32 	%f213, %f212, %f206, 0f3D6357BB;
	fma.rn.f32 	%f214, %f213, %f206, 0f3E75FDEC;
	fma.rn.f32 	%f215, %f214, %f206, 0f3F317218;
	fma.rn.f32 	%f216, %f215, %f206, 0f3F800000;
	mul.f32 	%f217, %f216, %f210;
	mul.f32 	%f218, %f217, %f209;
	selp.f32 	%f403, %f207, %f218, %p28;
	and.pred  	%p29, %p25, %p26;
	@%p29 bra 	$L__BB1_34;
	add.f32 	%f219, %f16, %f16;
	mov.b32 	%r93, %f219;
	and.b32  	%r94, %r93, 2147483647;
	mov.b32 	%f403, %r94;
$L__BB1_34:
	add.f32 	%f22, %f405, %f403;
	ld.global.f32 	%f23, [%rd5];
	abs.f32 	%f24, %f23;
	setp.eq.f32 	%p30, %f23, 0f3F800000;
	mov.f32 	%f404, 0f3F800000;
	@%p30 bra 	$L__BB1_39;
	setp.nan.f32 	%p31, %f24, %f24;
	@%p31 bra 	$L__BB1_38;
	setp.lt.f32 	%p32, %f24, 0f00800000;
	mul.f32 	%f222, %f24, 0f4B800000;
	selp.f32 	%f223, %f222, %f24, %p32;
	mov.b32 	%r95, %f223;
	add.s32 	%r96, %r95, -1060439283;
	and.b32  	%r97, %r96, -8388608;
	sub.s32 	%r98, %r95, %r97;
	mov.b32 	%f224, %r98;
	cvt.rn.f32.s32 	%f225, %r97;
	selp.f32 	%f226, 0fC1C00000, 0f00000000, %p32;
	fma.rn.f32 	%f227, %f225, 0f34000000, %f226;
	add.f32 	%f228, %f224, 0fBF800000;
	add.f32 	%f229, %f224, 0f3F800000;
	rcp.approx.ftz.f32 	%f230, %f229;
	add.f32 	%f231, %f228, %f228;
	mul.f32 	%f232, %f231, %f230;
	mul.f32 	%f233, %f232, %f232;
	neg.f32 	%f234, %f232;
	sub.f32 	%f235, %f228, %f232;
	add.f32 	%f236, %f235, %f235;
	fma.rn.f32 	%f237, %f234, %f228, %f236;
	mul.rn.f32 	%f238, %f230, %f237;
	fma.rn.f32 	%f239, %f233, 0f3A2C32E4, 0f3B52E7DB;
	fma.rn.f32 	%f240, %f239, %f233, 0f3C93BB73;
	fma.rn.f32 	%f241, %f240, %f233, 0f3DF6384F;
	mul.rn.f32 	%f242, %f241, %f233;
	fma.rn.f32 	%f243, %f232, 0f3FB8AA3B, %f227;
	mul.f32 	%f244, %f242, 0f40400000;
	sub.f32 	%f245, %f227, %f243;
	fma.rn.f32 	%f246, %f232, 0f3FB8AA3B, %f245;
	fma.rn.f32 	%f247, %f238, 0f3FB8AA3B, %f246;
	fma.rn.f32 	%f248, %f232, 0f32A55E34, %f247;
	fma.rn.f32 	%f249, %f244, %f238, %f248;
	fma.rn.f32 	%f250, %f242, %f232, %f249;
	add.rn.f32 	%f251, %f243, %f250;
	mov.f32 	%f252, 0f40000000;
	mul.rn.f32 	%f253, %f251, %f252;
	cvt.rni.f32.f32 	%f254, %f253;
	sub.f32 	%f255, %f253, %f254;
	neg.f32 	%f256, %f253;
	fma.rn.f32 	%f257, %f251, 0f40000000, %f256;
	neg.f32 	%f258, %f243;
	add.rn.f32 	%f259, %f251, %f258;
	neg.f32 	%f260, %f259;
	add.rn.f32 	%f261, %f250, %f260;
	fma.rn.f32 	%f262, %f261, 0f40000000, %f257;
	add.f32 	%f263, %f255, %f262;
	setp.gt.f32 	%p33, %f254, 0f00000000;
	selp.b32 	%r99, 0, -2097152000, %p33;
	setp.neu.f32 	%p34, %f23, 0f00000000;
	setp.neu.f32 	%p35, %f24, 0f7F800000;
	setp.lt.f32 	%p36, %f253, 0f00000000;
	selp.f32 	%f264, 0f00000000, 0f7F800000, %p36;
	abs.f32 	%f265, %f253;
	setp.gt.f32 	%p37, %f265, 0f43180000;
	cvt.rzi.s32.f32 	%r100, %f254;
	shl.b32 	%r101, %r100, 23;
	sub.s32 	%r102, %r101, %r99;
	mov.b32 	%f266, %r102;
	add.s32 	%r103, %r99, 2130706432;
	mov.b32 	%f267, %r103;
	fma.rn.f32 	%f268, %f263, 0f391FCB8E, 0f3AAF85ED;
	fma.rn.f32 	%f269, %f268, %f263, 0f3C1D9856;
	fma.rn.f32 	%f270, %f269, %f263, 0f3D6357BB;
	fma.rn.f32 	%f271, %f270, %f263, 0f3E75FDEC;
	fma.rn.f32 	%f272, %f271, %f263, 0f3F317218;
	fma.rn.f32 	%f273, %f272, %f263, 0f3F800000;
	mul.f32 	%f274, %f273, %f267;
	mul.f32 	%f275, %f274, %f266;
	selp.f32 	%f404, %f264, %f275, %p37;
	and.pred  	%p38, %p34, %p35;
	@%p38 bra 	$L__BB1_39;
	add.f32 	%f276, %f23, %f23;
	mov.b32 	%r104, %f276;
	and.b32  	%r105, %r104, 2147483647;
	mov.b32 	%f404, %r105;
	bra.uni 	$L__BB1_39;
$L__BB1_38:
	mov.f32 	%f277, 0f40000000;
	add.rn.f32 	%f404, %f23, %f277;
$L__BB1_39:
	add.f32 	%f405, %f22, %f404;
	add.s32 	%r137, %r137, 2;
	add.s32 	%r136, %r136, 2;
	setp.ne.s32 	%p39, %r137, 0;
	@%p39 bra 	$L__BB1_29;
$L__BB1_40:
	and.b32  	%r106, %r72, 1;
	setp.eq.b32 	%p40, %r106, 1;
	not.pred 	%p41, %p40;
	@%p41 bra 	$L__BB1_47;
	add.s32 	%r107, %r138, %r23;
	mul.wide.s32 	%rd25, %r107, 4;
	add.s64 	%rd26, %rd1, %rd25;
	ld.global.f32 	%f32, [%rd26];
	abs.f32 	%f33, %f32;
	setp.eq.f32 	%p42, %f32, 0f3F800000;
	mov.f32 	%f407, 0f3F800000;
	@%p42 bra 	$L__BB1_46;
	setp.nan.f32 	%p43, %f33, %f33;
	@%p43 bra 	$L__BB1_45;
	setp.lt.f32 	%p44, %f33, 0f00800000;
	mul.f32 	%f279, %f33, 0f4B800000;
	selp.f32 	%f280, %f279, %f33, %p44;
	mov.b32 	%r108, %f280;
	add.s32 	%r109, %r108, -1060439283;
	and.b32  	%r110, %r109, -8388608;
	sub.s32 	%r111, %r108, %r110;
	mov.b32 	%f281, %r111;
	cvt.rn.f32.s32 	%f282, %r110;
	selp.f32 	%f283, 0fC1C00000, 0f00000000, %p44;
	fma.rn.f32 	%f284, %f282, 0f34000000, %f283;
	add.f32 	%f285, %f281, 0fBF800000;
	add.f32 	%f286, %f281, 0f3F800000;
	rcp.approx.ftz.f32 	%f287, %f286;
	add.f32 	%f288, %f285, %f285;
	mul.f32 	%f289, %f288, %f287;
	mul.f32 	%f290, %f289, %f289;
	neg.f32 	%f291, %f289;
	sub.f32 	%f292, %f285, %f289;
	add.f32 	%f293, %f292, %f292;
	fma.rn.f32 	%f294, %f291, %f285, %f293;
	mul.rn.f32 	%f295, %f287, %f294;
	fma.rn.f32 	%f296, %f290, 0f3A2C32E4, 0f3B52E7DB;
	fma.rn.f32 	%f297, %f296, %f290, 0f3C93BB73;
	fma.rn.f32 	%f298, %f297, %f290, 0f3DF6384F;
	mul.rn.f32 	%f299, %f298, %f290;
	fma.rn.f32 	%f300, %f289, 0f3FB8AA3B, %f284;
	mul.f32 	%f301, %f299, 0f40400000;
	sub.f32 	%f302, %f284, %f300;
	fma.rn.f32 	%f303, %f289, 0f3FB8AA3B, %f302;
	fma.rn.f32 	%f304, %f295, 0f3FB8AA3B, %f303;
	fma.rn.f32 	%f305, %f289, 0f32A55E34, %f304;
	fma.rn.f32 	%f306, %f301, %f295, %f305;
	fma.rn.f32 	%f307, %f299, %f289, %f306;
	add.rn.f32 	%f308, %f300, %f307;
	mov.f32 	%f309, 0f40000000;
	mul.rn.f32 	%f310, %f308, %f309;
	cvt.rni.f32.f32 	%f311, %f310;
	sub.f32 	%f312, %f310, %f311;
	neg.f32 	%f313, %f310;
	fma.rn.f32 	%f314, %f308, 0f40000000, %f313;
	neg.f32 	%f315, %f300;
	add.rn.f32 	%f316, %f308, %f315;
	neg.f32 	%f317, %f316;
	add.rn.f32 	%f318, %f307, %f317;
	fma.rn.f32 	%f319, %f318, 0f40000000, %f314;
	add.f32 	%f320, %f312, %f319;
	setp.gt.f32 	%p45, %f311, 0f00000000;
	selp.b32 	%r112, 0, -2097152000, %p45;
	setp.neu.f32 	%p46, %f32, 0f00000000;
	setp.neu.f32 	%p47, %f33, 0f7F800000;
	setp.lt.f32 	%p48, %f310, 0f00000000;
	selp.f32 	%f321, 0f00000000, 0f7F800000, %p48;
	abs.f32 	%f322, %f310;
	setp.gt.f32 	%p49, %f322, 0f43180000;
	cvt.rzi.s32.f32 	%r113, %f311;
	shl.b32 	%r114, %r113, 23;
	sub.s32 	%r115, %r114, %r112;
	mov.b32 	%f323, %r115;
	add.s32 	%r116, %r112, 2130706432;
	mov.b32 	%f324, %r116;
	fma.rn.f32 	%f325, %f320, 0f391FCB8E, 0f3AAF85ED;
	fma.rn.f32 	%f326, %f325, %f320, 0f3C1D9856;
	fma.rn.f32 	%f327, %f326, %f320, 0f3D6357BB;
	fma.rn.f32 	%f328, %f327, %f320, 0f3E75FDEC;
	fma.rn.f32 	%f329, %f328, %f320, 0f3F317218;
	fma.rn.f32 	%f330, %f329, %f320, 0f3F800000;
	mul.f32 	%f331, %f330, %f324;
	mul.f32 	%f332, %f331, %f323;
	selp.f32 	%f407, %f321, %f332, %p49;
	and.pred  	%p50, %p46, %p47;
	@%p50 bra 	$L__BB1_46;
	add.f32 	%f333, %f32, %f32;
	mov.b32 	%r117, %f333;
	and.b32  	%r118, %r117, 2147483647;
	mov.b32 	%f407, %r118;
	bra.uni 	$L__BB1_46;
$L__BB1_45:
	mov.f32 	%f334, 0f40000000;
	add.rn.f32 	%f407, %f32, %f334;
$L__BB1_46:
	add.f32 	%f405, %f405, %f407;
$L__BB1_47:
	setp.lt.s32 	%p51, %r72, 1;
	sqrt.rn.f32 	%f40, %f405;
	@%p51 bra 	$L__BB1_60;
	mul.lo.s32 	%r51, %r1, %r72;
	and.b32  	%r52, %r72, 15;
	setp.lt.u32 	%p52, %r72, 16;
	mov.b32 	%r142, 0;
	@%p52 bra 	$L__BB1_51;
	and.b32  	%r142, %r72, 2147483632;
	neg.s32 	%r140, %r142;
	add.s64 	%rd6, %rd1, 32;
	mov.u32 	%r139, %r51;
$L__BB1_50:
	.pragma "nounroll";
	mul.wide.s32 	%rd27, %r139, 4;
	add.s64 	%rd28, %rd6, %rd27;
	ld.global.f32 	%f335, [%rd28+-32];
	div.rn.f32 	%f336, %f335, %f40;
	st.global.f32 	[%rd28+-32], %f336;
	ld.global.f32 	%f337, [%rd28+-28];
	div.rn.f32 	%f338, %f337, %f40;
	st.global.f32 	[%rd28+-28], %f338;
	ld.global.f32 	%f339, [%rd28+-24];
	div.rn.f32 	%f340, %f339, %f40;
	st.global.f32 	[%rd28+-24], %f340;
	ld.global.f32 	%f341, [%rd28+-20];
	div.rn.f32 	%f342, %f341, %f40;
	st.global.f32 	[%rd28+-20], %f342;
	ld.global.f32 	%f343, [%rd28+-16];
	div.rn.f32 	%f344, %f343, %f40;
	st.global.f32 	[%rd28+-16], %f344;
	ld.global.f32 	%f345, [%rd28+-12];
	div.rn.f32 	%f346, %f345, %f40;
	st.global.f32 	[%rd28+-12], %f346;
	ld.global.f32 	%f347, [%rd28+-8];
	div.rn.f32 	%f348, %f347, %f40;
	st.global.f32 	[%rd28+-8], %f348;
	ld.global.f32 	%f349, [%rd28+-4];
	div.rn.f32 	%f350, %f349, %f40;
	st.global.f32 	[%rd28+-4], %f350;
	ld.global.f32 	%f351, [%rd28];
	div.rn.f32 	%f352, %f351, %f40;
	st.global.f32 	[%rd28], %f352;
	ld.global.f32 	%f353, [%rd28+4];
	div.rn.f32 	%f354, %f353, %f40;
	st.global.f32 	[%rd28+4], %f354;
	ld.global.f32 	%f355, [%rd28+8];
	div.rn.f32 	%f356, %f355, %f40;
	st.global.f32 	[%rd28+8], %f356;
	ld.global.f32 	%f357, [%rd28+12];
	div.rn.f32 	%f358, %f357, %f40;
	st.global.f32 	[%rd28+12], %f358;
	ld.global.f32 	%f359, [%rd28+16];
	div.rn.f32 	%f360, %f359, %f40;
	st.global.f32 	[%rd28+16], %f360;
	ld.global.f32 	%f361, [%rd28+20];
	div.rn.f32 	%f362, %f361, %f40;
	st.global.f32 	[%rd28+20], %f362;
	ld.global.f32 	%f363, [%rd28+24];
	div.rn.f32 	%f364, %f363, %f40;
	st.global.f32 	[%rd28+24], %f364;
	ld.global.f32 	%f365, [%rd28+28];
	div.rn.f32 	%f366, %f365, %f40;
	st.global.f32 	[%rd28+28], %f366;
	add.s32 	%r140, %r140, 16;
	add.s32 	%r139, %r139, 16;
	setp.ne.s32 	%p53, %r140, 0;
	@%p53 bra 	$L__BB1_50;
$L__BB1_51:
	setp.eq.s32 	%p54, %r52, 0;
	@%p54 bra 	$L__BB1_60;
	and.b32  	%r60, %r72, 7;
	setp.lt.u32 	%p55, %r52, 8;
	@%p55 bra 	$L__BB1_54;
	add.s32 	%r120, %r142, %r51;
	mul.wide.s32 	%rd29, %r120, 4;
	add.s64 	%rd30, %rd1, %rd29;
	ld.global.f32 	%f367, [%rd30];
	div.rn.f32 	%f368, %f367, %f40;
	st.global.f32 	[%rd30], %f368;
	ld.global.f32 	%f369, [%rd30+4];
	div.rn.f32 	%f370, %f369, %f40;
	st.global.f32 	[%rd30+4], %f370;
	ld.global.f32 	%f371, [%rd30+8];
	div.rn.f32 	%f372, %f371, %f40;
	st.global.f32 	[%rd30+8], %f372;
	ld.global.f32 	%f373, [%rd30+12];
	div.rn.f32 	%f374, %f373, %f40;
	st.global.f32 	[%rd30+12], %f374;
	ld.global.f32 	%f375, [%rd30+16];
	div.rn.f32 	%f376, %f375, %f40;
	st.global.f32 	[%rd30+16], %f376;
	ld.global.f32 	%f377, [%rd30+20];
	div.rn.f32 	%f378, %f377, %f40;
	st.global.f32 	[%rd30+20], %f378;
	ld.global.f32 	%f379, [%rd30+24];
	div.rn.f32 	%f380, %f379, %f40;
	st.global.f32 	[%rd30+24], %f380;
	ld.global.f32 	%f381, [%rd30+28];
	div.rn.f32 	%f382, %f381, %f40;
	st.global.f32 	[%rd30+28], %f382;
	add.s32 	%r142, %r142, 8;
$L__BB1_54:
	setp.eq.s32 	%p56, %r60, 0;
	@%p56 bra 	$L__BB1_60;
	and.b32  	%r63, %r72, 3;
	setp.lt.u32 	%p57, %r60, 4;
	@%p57 bra 	$L__BB1_57;
	add.s32 	%r121, %r142, %r51;
	mul.wide.s32 	%rd31, %r121, 4;
	add.s64 	%rd32, %rd1, %rd31;
	ld.global.f32 	%f383, [%rd32];
	div.rn.f32 	%f384, %f383, %f40;
	st.global.f32 	[%rd32], %f384;
	ld.global.f32 	%f385, [%rd32+4];
	div.rn.f32 	%f386, %f385, %f40;
	st.global.f32 	[%rd32+4], %f386;
	ld.global.f32 	%f387, [%rd32+8];
	div.rn.f32 	%f388, %f387, %f40;
	st.global.f32 	[%rd32+8], %f388;
	ld.global.f32 	%f389, [%rd32+12];
	div.rn.f32 	%f390, %f389, %f40;
	st.global.f32 	[%rd32+12], %f390;
	add.s32 	%r142, %r142, 4;
$L__BB1_57:
	setp.eq.s32 	%p58, %r63, 0;
	@%p58 bra 	$L__BB1_60;
	add.s32 	%r145, %r142, %r51;
	neg.s32 	%r144, %r63;
$L__BB1_59:
	.pragma "nounroll";
	mul.wide.s32 	%rd33, %r145, 4;
	add.s64 	%rd34, %rd1, %rd33;
	ld.global.f32 	%f391, [%rd34];
	div.rn.f32 	%f392, %f391, %f40;
	st.global.f32 	[%rd34], %f392;
	add.s32 	%r145, %r145, 1;
	add.s32 	%r144, %r144, 1;
	setp.ne.s32 	%p59, %r144, 0;
	@%p59 bra 	$L__BB1_59;
$L__BB1_60:
	ret;

}
	// .globl	_Z17padding_transposeiiPKfPfi
.visible .entry _Z17padding_transposeiiPKfPfi(
	.param .u32 _Z17padding_transposeiiPKfPfi_param_0,
	.param .u32 _Z17padding_transposeiiPKfPfi_param_1,
	.param .u64 .ptr .align 1 _Z17padding_transposeiiPKfPfi_param_2,
	.param .u64 .ptr .align 1 _Z17padding_transposeiiPKfPfi_param_3,
	.param .u32 _Z17padding_transposeiiPKfPfi_param_4
)
{
	.reg .pred 	%p<5>;
	.reg .b32 	%r<15>;
	.reg .b32 	%f<5>;
	.reg .b64 	%rd<9>;

	ld.param.u32 	%r8, [_Z17padding_transposeiiPKfPfi_param_0];
	ld.param.u32 	%r9, [_Z17padding_transposeiiPKfPfi_param_1];
	ld.param.u64 	%rd3, [_Z17padding_transposeiiPKfPfi_param_2];
	ld.param.u64 	%rd4, [_Z17padding_transposeiiPKfPfi_param_3];
	ld.param.u32 	%r10, [_Z17padding_transposeiiPKfPfi_param_4];
	mov.u32 	%r1, %ctaid.y;
	setp.lt.s32 	%p1, %r9, 1;
	@%p1 bra 	$L__BB2_6;
	mul.lo.s32 	%r2, %r9, %r1;
	mov.u32 	%r3, %ntid.x;
	mov.u32 	%r4, %tid.x;
	cvta.to.global.u64 	%rd1, %rd3;
	cvta.to.global.u64 	%rd2, %rd4;
	mov.b32 	%r14, 0;
$L__BB2_2:
	add.s32 	%r6, %r14, %r4;
	setp.ge.s32 	%p2, %r6, %r9;
	@%p2 bra 	$L__BB2_6;
	setp.ge.s32 	%p3, %r1, %r8;
	mov.f32 	%f4, 0f00000000;
	@%p3 bra 	$L__BB2_5;
	add.s32 	%r12, %r6, %r2;
	mul.wide.s32 	%rd5, %r12, 4;
	add.s64 	%rd6, %rd1, %rd5;
	ld.global.f32 	%f4, [%rd6];
$L__BB2_5:
	mad.lo.s32 	%r13, %r6, %r10, %r1;
	mul.wide.s32 	%rd7, %r13, 4;
	add.s64 	%rd8, %rd2, %rd7;
	st.global.f32 	[%rd8], %f4;
	add.s32 	%r14, %r14, %r3;
	setp.lt.s32 	%p4, %r14, %r9;
	@%p4 bra 	$L__BB2_2;
$L__BB2_6:
	ret;

}


// ===== COMPILED SASS (sm_100) =====

	.target	sm_100

	.elftype	@"ET_EXEC"


//--------------------- .note.nv.tkinfo           --------------------------
	.section	.note.nv.tkinfo,"",@"SHT_NOTE"
	.sectionflags	@"SHF_NOTE_NV_TKINFO"
	.tkinfo
        /*0018*/ 	.word	0x00000002
        /*0030*/ 	.string	""
        /*0030*/ 	.string	"ptxas"
        /*0030*/ 	.string	"Cuda compilation tools, release 13.0, V13.0.88"
        /*0030*/ 	.string	"Build cuda_13.0.r13.0/compiler.36424714_0"
        /*0030*/ 	.string	"-arch sm_100 -m 64 "



//--------------------- .note.nv.cuinfo           --------------------------
	.section	.note.nv.cuinfo,"",@"SHT_NOTE"
	.sectionflags	@"SHF_NOTE_NV_CUINFO"
        /*0018*/ 	.short	0x0002
        /*001a*/ 	.short	0x0064
        /*001c*/ 	.short	0x0082
	.zero		2


//--------------------- .nv.info                  --------------------------
	.section	.nv.info,"",@"SHT_CUDA_INFO"
	.align	4


	//----- nvinfo : EIATTR_REGCOUNT
	.align		4
        /*0000*/ 	.byte	0x04, 0x2f
        /*0002*/ 	.short	(.L_1 - .L_0)
	.align		4
.L_0:
        /*0004*/ 	.word	index@(_Z13correlate_gpuiiPKfPfi)
        /*0008*/ 	.word	0x00000060


	//----- nvinfo : EIATTR_FRAME_SIZE
	.align		4
.L_1:
        /*000c*/ 	.byte	0x04, 0x11
        /*000e*/ 	.short	(.L_3 - .L_2)
	.align		4
.L_2:
        /*0010*/ 	.word	index@(_Z13correlate_gpuiiPKfPfi)
        /*0014*/ 	.word	0x00000000


	//----- nvinfo : EIATTR_REGCOUNT
	.align		4
.L_3:
        /*0018*/ 	.byte	0x04, 0x2f
        /*001a*/ 	.short	(.L_5 - .L_4)
	.align		4
.L_4:
        /*001c*/ 	.word	index@(_Z9normalizeiiPfi)
        /*0020*/ 	.word	0x00000020


	//----- nvinfo : EIATTR_FRAME_SIZE
	.align		4
.L_5:
        /*0024*/ 	.byte	0x04, 0x11
        /*0026*/ 	.short	(.L_7 - .L_6)
	.align		4
.L_6:
        /*0028*/ 	.word	index@($__internal_1_$__cuda_sm3x_div_rn_noftz_f32_slowpath)
        /*002c*/ 	.word	0x00000000


	//----- nvinfo : EIATTR_FRAME_SIZE
	.align		4
.L_7:
        /*0030*/ 	.byte	0x04, 0x11
        /*0032*/ 	.short	(.L_9 - .L_8)
	.align		4
.L_8:
        /*0034*/ 	.word	index@($__internal_0_$__cuda_sm20_sqrt_rn_f32_slowpath)
        /*0038*/ 	.word	0x00000000


	//----- nvinfo : EIATTR_FRAME_SIZE
	.align		4
.L_9:
        /*003c*/ 	.byte	0x04, 0x11
        /*003e*/ 	.short	(.L_11 - .L_10)
	.align		4
.L_10:
        /*0040*/ 	.word	index@(_Z9normalizeiiPfi)
        /*0044*/ 	.word	0x00000000


	//----- nvinfo : EIATTR_REGCOUNT
	.align		4
.L_11:
        /*0048*/ 	.byte	0x04, 0x2f
        /*004a*/ 	.short	(.L_13 - .L_12)
	.align		4
.L_12:
        /*004c*/ 	.word	index@(_Z17padding_transposeiiPKfPfi)
        /*0050*/ 	.word	0x0000000f


	//----- nvinfo : EIATTR_FRAME_SIZE
	.align		4
.L_13:
        /*0054*/ 	.byte	0x04, 0x11
        /*0056*/ 	.short	(.L_15 - .L_14)
	.align		4
.L_14:
        /*0058*/ 	.word	index@(_Z17padding_transposeiiPKfPfi)
        /*005c*/ 	.word	0x00000000


	//----- nvinfo : EIATTR_MIN_STACK_SIZE
	.align		4
.L_15:
        /*0060*/ 	.byte	0x04, 0x12
        /*0062*/ 	.short	(.L_17 - .L_16)
	.align		4
.L_16:
        /*0064*/ 	.word	index@(_Z17padding_transposeiiPKfPfi)
        /*0068*/ 	.word	0x00000000


	//----- nvinfo : EIATTR_MIN_STACK_SIZE
	.align		4
.L_17:
        /*006c*/ 	.byte	0x04, 0x12
        /*006e*/ 	.short	(.L_19 - .L_18)
	.align		4
.L_18:
        /*0070*/ 	.word	index@(_Z9normalizeiiPfi)
        /*0074*/ 	.word	0x00000000


	//----- nvinfo : EIATTR_MIN_STACK_SIZE
	.align		4
.L_19:
        /*0078*/ 	.byte	0x04, 0x12
        /*007a*/ 	.short	(.L_21 - .L_20)
	.align		4
.L_20:
        /*007c*/ 	.word	index@(_Z13correlate_gpuiiPKfPfi)
        /*0080*/ 	.word	0x00000000
.L_21:


//--------------------- .nv.compat                --------------------------
	.section	.nv.compat,"",@"SHT_CUDA_COMPAT_INFO"
	.align	4
        /*0000*/ 	.byte	0x02, 0x09, 0x00, 0x00, 0x02, 0x02, 0x01, 0x00, 0x02, 0x05, 0x05, 0x00, 0x03, 0x07, 0x01, 0x01
        /*0010*/ 	.byte	0x02, 0x03, 0x00, 0x00, 0x02, 0x06, 0x01, 0x00, 0x04, 0x0b, 0x08, 0x00, 0x01, 0x00, 0x00, 0x00
        /*0020*/ 	.byte	0x00, 0x00, 0x00, 0x00


//--------------------- .nv.info._Z17padding_transposeiiPKfPfi --------------------------
	.section	.nv.info._Z17padding_transposeiiPKfPfi,"",@"SHT_CUDA_INFO"
	.sectionflags	@""
	.align	4


	//----- nvinfo : EIATTR_CUDA_API_VERSION
	.align		4
        /*0000*/ 	.byte	0x04, 0x37
        /*0002*/ 	.short	(.L_23 - .L_22)
.L_22:
        /*0004*/ 	.word	0x00000082


	//----- nvinfo : EIATTR_KPARAM_INFO
	.align		4
.L_23:
        /*0008*/ 	.byte	0x04, 0x17
        /*000a*/ 	.short	(.L_25 - .L_24)
.L_24:
        /*000c*/ 	.word	0x00000000
        /*0010*/ 	.short	0x0004
        /*0012*/ 	.short	0x0018
        /*0014*/ 	.byte	0x00, 0xf0, 0x11, 0x00


	//----- nvinfo : EIATTR_KPARAM_INFO
	.align		4
.L_25:
        /*0018*/ 	.byte	0x04, 0x17
        /*001a*/ 	.short	(.L_27 - .L_26)
.L_26:
        /*001c*/ 	.word	0x00000000
        /*0020*/ 	.short	0x0003
        /*0022*/ 	.short	0x0010
        /*0024*/ 	.byte	0x00, 0xf5, 0x21, 0x00


	//----- nvinfo : EIATTR_KPARAM_INFO
	.align		4
.L_27:
        /*0028*/ 	.byte	0x04, 0x17
        /*002a*/ 	.short	(.L_29 - .L_28)
.L_28:
        /*002c*/ 	.word	0x00000000
        /*0030*/ 	.short	0x0002
        /*0032*/ 	.short	0x0008
        /*0034*/ 	.byte	0x00, 0xf5, 0x21, 0x00


	//----- nvinfo : EIATTR_KPARAM_INFO
	.align		4
.L_29:
        /*0038*/ 	.byte	0x04, 0x17
        /*003a*/ 	.short	(.L_31 - .L_30)
.L_30:
        /*003c*/ 	.word	0x00000000
        /*0040*/ 	.short	0x0001
        /*0042*/ 	.short	0x0004
        /*0044*/ 	.byte	0x00, 0xf0, 0x11, 0x00


	//----- nvinfo : EIATTR_KPARAM_INFO
	.align		4
.L_31:
        /*0048*/ 	.byte	0x04, 0x17
        /*004a*/ 	.short	(.L_33 - .L_32)
.L_32:
        /*004c*/ 	.word	0x00000000
        /*0050*/ 	.short	0x0000
        /*0052*/ 	.short	0x0000
        /*0054*/ 	.byte	0x00, 0xf0, 0x11, 0x00


	//----- nvinfo : EIATTR_SPARSE_MMA_MASK
	.align		4
.L_33:
        /*0058*/ 	.byte	0x03, 0x50
        /*005a*/ 	.short	0x0000


	//----- nvinfo : EIATTR_MAXREG_COUNT
	.align		4
        /*005c*/ 	.byte	0x03, 0x1b
        /*005e*/ 	.short	0x00ff


	//----- nvinfo : EIATTR_MERCURY_ISA_VERSION
	.align		4
        /*0060*/ 	.byte	0x03, 0x5f
        /*0062*/ 	.short	0x0101


	//----- nvinfo : EIATTR_VRC_CTA_INIT_COUNT
	.align		4
        /*0064*/ 	.byte	0x02, 0x4a
	.zero		1
	.zero		1


	//----- nvinfo : EIATTR_EXIT_INSTR_OFFSETS
	.align		4
        /*0068*/ 	.byte	0x04, 0x1c
        /*006a*/ 	.short	(.L_35 - .L_34)


	//   ....[0]....
.L_34:
        /*006c*/ 	.word	0x00000030


	//   ....[1]....
        /*0070*/ 	.word	0x00000100


	//   ....[2]....
        /*0074*/ 	.word	0x000001c0


	//----- nvinfo : EIATTR_CBANK_PARAM_SIZE
	.align		4
.L_35:
        /*0078*/ 	.byte	0x03, 0x19
        /*007a*/ 	.short	0x001c


	//----- nvinfo : EIATTR_PARAM_CBANK
	.align		4
        /*007c*/ 	.byte	0x04, 0x0a
        /*007e*/ 	.short	(.L_37 - .L_36)
	.align		4
.L_36:
        /*0080*/ 	.word	index@(.nv.constant0._Z17padding_transposeiiPKfPfi)
        /*0084*/ 	.short	0x0380
        /*0086*/ 	.short	0x001c


	//----- nvinfo : EIATTR_SW_WAR
	.align		4
.L_37:
        /*0088*/ 	.byte	0x04, 0x36
        /*008a*/ 	.short	(.L_39 - .L_38)
.L_38:
        /*008c*/ 	.word	0x00000008
.L_39:


//--------------------- .nv.info._Z9normalizeiiPfi --------------------------
	.section	.nv.info._Z9normalizeiiPfi,"",@"SHT_CUDA_INFO"
	.sectionflags	@""
	.align	4


	//----- nvinfo : EIATTR_CUDA_API_VERSION
	.align		4
        /*0000*/ 	.byte	0x04, 0x37
        /*0002*/ 	.short	(.L_41 - .L_40)
.L_40:
        /*0004*/ 	.word	0x00000082


	//----- nvinfo : EIATTR_KPARAM_INFO
	.align		4
.L_41:
        /*0008*/ 	.byte	0x04, 0x17
        /*000a*/ 	.short	(.L_43 - .L_42)
.L_42:
        /*000c*/ 	.word	0x00000000
        /*0010*/ 	.short	0x0003
        /*0012*/ 	.short	0x0010
        /*0014*/ 	.byte	0x00, 0xf0, 0x11, 0x00


	//----- nvinfo : EIATTR_KPARAM_INFO
	.align		4
.L_43:
        /*0018*/ 	.byte	0x04, 0x17
        /*001a*/ 	.short	(.L_45 - .L_44)
.L_44:
        /*001c*/ 	.word	0x00000000
        /*0020*/ 	.short	0x0002
        /*0022*/ 	.short	0x0008
        /*0024*/ 	.byte	0x00, 0xf5, 0x21, 0x00


	//----- nvinfo : EIATTR_KPARAM_INFO
	.align		4
.L_45:
        /*0028*/ 	.byte	0x04, 0x17
        /*002a*/ 	.short	(.L_47 - .L_46)
.L_46:
        /*002c*/ 	.word	0x00000000
        /*0030*/ 	.short	0x0001
        /*0032*/ 	.short	0x0004
        /*0034*/ 	.byte	0x00, 0xf0, 0x11, 0x00


	//----- nvinfo : EIATTR_KPARAM_INFO
	.align		4
.L_47:
        /*0038*/ 	.byte	0x04, 0x17
        /*003a*/ 	.short	(.L_49 - .L_48)
.L_48:
        /*003c*/ 	.word	0x00000000
        /*0040*/ 	.short	0x0000
        /*0042*/ 	.short	0x0000
        /*0044*/ 	.byte	0x00, 0xf0, 0x11, 0x00


	//----- nvinfo : EIATTR_SPARSE_MMA_MASK
	.align		4
.L_49:
        /*0048*/ 	.byte	0x03, 0x50
        /*004a*/ 	.short	0x0000


	//----- nvinfo : EIATTR_MAXREG_COUNT
	.align		4
        /*004c*/ 	.byte	0x03, 0x1b
        /*004e*/ 	.short	0x00ff


	//----- nvinfo : EIATTR_MERCURY_ISA_VERSION
	.align		4
        /*0050*/ 	.byte	0x03, 0x5f
        /*0052*/ 	.short	0x0101


	//----- nvinfo : EIATTR_VRC_CTA_INIT_COUNT
	.align		4
        /*0054*/ 	.byte	0x02, 0x4a
	.zero		1
	.zero		1


	//----- nvinfo : EIATTR_EXIT_INSTR_OFFSETS
	.align		4
        /*0058*/ 	.byte	0x04, 0x1c
        /*005a*/ 	.short	(.L_51 - .L_50)


	//   ....[0]....
.L_50:
        /*005c*/ 	.word	0x00000070


	//   ....[1]....
        /*0060*/ 	.word	0x000021a0


	//   ....[2]....
        /*0064*/ 	.word	0x000032e0


	//   ....[3]....
        /*0068*/ 	.word	0x00003b80


	//   ....[4]....
        /*006c*/ 	.word	0x00004020


	//   ....[5]....
        /*0070*/ 	.word	0x000041b0


	//----- nvinfo : EIATTR_CRS_STACK_SIZE
	.align		4
.L_51:
        /*0074*/ 	.byte	0x04, 0x1e
        /*0076*/ 	.short	(.L_53 - .L_52)
.L_52:
        /*0078*/ 	.word	0x00000000


	//----- nvinfo : EIATTR_CBANK_PARAM_SIZE
	.align		4
.L_53:
        /*007c*/ 	.byte	0x03, 0x19
        /*007e*/ 	.short	0x0014


	//----- nvinfo : EIATTR_PARAM_CBANK
	.align		4
        /*0080*/ 	.byte	0x04, 0x0a
        /*0082*/ 	.short	(.L_55 - .L_54)
	.align		4
.L_54:
        /*0084*/ 	.word	index@(.nv.constant0._Z9normalizeiiPfi)
        /*0088*/ 	.short	0x0380
        /*008a*/ 	.short	0x0014


	//----- nvinfo : EIATTR_SW_WAR
	.align		4
.L_55:
        /*008c*/ 	.byte	0x04, 0x36
        /*008e*/ 	.short	(.L_57 - .L_56)
.L_56:
        /*0090*/ 	.word	0x00000008
.L_57:


//--------------------- .nv.info._Z13correlate_gpuiiPKfPfi --------------------------
	.section	.nv.info._Z13correlate_gpuiiPKfPfi,"",@"SHT_CUDA_INFO"
	.sectionflags	@""
	.align	4


	//----- nvinfo : EIATTR_CUDA_API_VERSION
	.align		4
        /*0000*/ 	.byte	0x04, 0x37
        /*0002*/ 	.short	(.L_59 - .L_58)
.L_58:
        /*0004*/ 	.word	0x00000082


	//----- nvinfo : EIATTR_KPARAM_INFO
	.align		4
.L_59:
        /*0008*/ 	.byte	0x04, 0x17
        /*000a*/ 	.short	(.L_61 - .L_60)
.L_60:
        /*000c*/ 	.word	0x00000000
        /*0010*/ 	.short	0x0004
        /*0012*/ 	.short	0x0018
        /*0014*/ 	.byte	0x00, 0xf0, 0x11, 0x00


	//----- nvinfo : EIATTR_KPARAM_INFO
	.align		4
.L_61:
        /*0018*/ 	.byte	0x04, 0x17
        /*001a*/ 	.short	(.L_63 - .L_62)
.L_62:
        /*001c*/ 	.word	0x00000000
        /*0020*/ 	.short	0x0003
        /*0022*/ 	.short	0x0010
        /*0024*/ 	.byte	0x00, 0xf5, 0x21, 0x00


	//----- nvinfo : EIATTR_KPARAM_INFO
	.align		4
.L_63:
        /*0028*/ 	.byte	0x04, 0x17
        /*002a*/ 	.short	(.L_65 - .L_64)
.L_64:
        /*002c*/ 	.word	0x00000000
        /*0030*/ 	.short	0x0002
        /*0032*/ 	.short	0x0008
        /*0034*/ 	.byte	0x00, 0xf5, 0x21, 0x00


	//----- nvinfo : EIATTR_KPARAM_INFO
	.align		4
.L_65:
        /*0038*/ 	.byte	0x04, 0x17
        /*003a*/ 	.short	(.L_67 - .L_66)
.L_66:
        /*003c*/ 	.word	0x00000000
        /*0040*/ 	.short	0x0001
        /*0042*/ 	.short	0x0004
        /*0044*/ 	.byte	0x00, 0xf0, 0x11, 0x00


	//----- nvinfo : EIATTR_KPARAM_INFO
	.align		4
.L_67:
        /*0048*/ 	.byte	0x04, 0x17
        /*004a*/ 	.short	(.L_69 - .L_68)
.L_68:
        /*004c*/ 	.word	0x00000000
        /*0050*/ 	.short	0x0000
        /*0052*/ 	.short	0x0000
        /*0054*/ 	.byte	0x00, 0xf0, 0x11, 0x00


	//----- nvinfo : EIATTR_SPARSE_MMA_MASK
	.align		4
.L_69:
        /*0058*/ 	.byte	0x03, 0x50
        /*005a*/ 	.short	0x0000


	//----- nvinfo : EIATTR_MAXREG_COUNT
	.align		4
        /*005c*/ 	.byte	0x03, 0x1b
        /*005e*/ 	.short	0x00ff


	//----- nvinfo : EIATTR_MERCURY_ISA_VERSION
	.align		4
        /*0060*/ 	.byte	0x03, 0x5f
        /*0062*/ 	.short	0x0101


	//----- nvinfo : EIATTR_VRC_CTA_INIT_COUNT
	.align		4
        /*0064*/ 	.byte	0x02, 0x4a
	.zero		1
	.zero		1


	//----- nvinfo : EIATTR_EXIT_INSTR_OFFSETS
	.align		4
        /*0068*/ 	.byte	0x04, 0x1c
        /*006a*/ 	.short	(.L_71 - .L_70)


	//   ....[0]....
.L_70:
        /*006c*/ 	.word	0x000005f0


	//   ....[1]....
        /*0070*/ 	.word	0x000022a0


	//   ....[2]....
        /*0074*/ 	.word	0x000022c0


	//----- nvinfo : EIATTR_CBANK_PARAM_SIZE
	.align		4
.L_71:
        /*0078*/ 	.byte	0x03, 0x19
        /*007a*/ 	.short	0x001c


	//----- nvinfo : EIATTR_PARAM_CBANK
	.align		4
        /*007c*/ 	.byte	0x04, 0x0a
        /*007e*/ 	.short	(.L_73 - .L_72)
	.align		4
.L_72:
        /*0080*/ 	.word	index@(.nv.constant0._Z13correlate_gpuiiPKfPfi)
        /*0084*/ 	.short	0x0380
        /*0086*/ 	.short	0x001c


	//----- nvinfo : EIATTR_SW_WAR
	.align		4
.L_73:
        /*0088*/ 	.byte	0x04, 0x36
        /*008a*/ 	.short	(.L_75 - .L_74)
.L_74:
        /*008c*/ 	.word	0x00000008
.L_75:


//--------------------- .nv.callgraph             --------------------------
	.section	.nv.callgraph,"",@"SHT_CUDA_CALLGRAPH"
	.align	4
	.sectionentsize	8
	.align		4
        /*0000*/ 	.word	0x00000000
	.align		4
        /*0004*/ 	.word	0xffffffff
	.align		4
        /*0008*/ 	.word	0x00000000
	.align		4
        /*000c*/ 	.word	0xfffffffe
	.align		4
        /*0010*/ 	.word	0x00000000
	.align		4
        /*0014*/ 	.word	0xfffffffd
	.align		4
        /*0018*/ 	.word	0x00000000
	.align		4
        /*001c*/ 	.word	0xfffffffc


//--------------------- .text._Z17padding_transposeiiPKfPfi --------------------------
	.section	.text._Z17padding_transposeiiPKfPfi,"ax",@progbits
	.align	128
        .global         _Z17padding_transposeiiPKfPfi
        .type           _Z17padding_transposeiiPKfPfi,@function
        .size           _Z17padding_transposeiiPKfPfi,(.L_x_113 - _Z17padding_transposeiiPKfPfi)
        .other          _Z17padding_transposeiiPKfPfi,@"STO_CUDA_ENTRY STV_DEFAULT"
_Z17padding_transposeiiPKfPfi:
.text._Z17padding_transposeiiPKfPfi:
[----:B------:R-:W-:Y:S08]  /*0000*/  LDC R1, c[0x0][0x37c] ;  /* 0x0000df00ff017b82 */ /* 0x000ff00000000800 */
[----:B------:R-:W0:Y:S02]  /*0010*/  LDC R0, c[0x0][0x384] ;  /* 0x0000e100ff007b82 */ /* 0x000e240000000800 */
[----:B0-----:R-:W-:-:S13]  /*0020*/  ISETP.GE.AND P0, PT, R0, 0x1, PT ;  /* 0x000000010000780c */ /* 0x001fda0003f06270 */
[----:B------:R-:W-:Y:S05]  /*0030*/  @!P0 EXIT ;  /* 0x000000000000894d */ /* 0x000fea0003800000 */
[----:B------:R-:W0:Y:S01]  /*0040*/  S2R R10, SR_TID.X ;  /* 0x00000000000a7919 */ /* 0x000e220000002100 */
[----:B------:R-:W1:Y:S01]  /*0050*/  S2UR UR5, SR_CTAID.Y ;  /* 0x00000000000579c3 */ /* 0x000e620000002600 */
[----:B------:R-:W2:Y:S01]  /*0060*/  LDCU UR6, c[0x0][0x360] ;  /* 0x00006c00ff0677ac */ /* 0x000ea20008000800 */
[----:B------:R-:W3:Y:S06]  /*0070*/  LDCU.64 UR8, c[0x0][0x358] ;  /* 0x00006b00ff0877ac */ /* 0x000eec0008000a00 */
[----:B------:R-:W4:Y:S01]  /*0080*/  LDC R8, c[0x0][0x384] ;  /* 0x0000e100ff087b82 */ /* 0x000f220000000800 */
[----:B------:R-:W-:-:S07]  /*0090*/  UMOV UR4, URZ ;  /* 0x000000ff00047c82 */ /* 0x000fce0008000000 */
[----:B------:R-:W0:Y:S08]  /*00a0*/  LDC R12, c[0x0][0x380] ;  /* 0x0000e000ff0c7b82 */ /* 0x000e300000000800 */
[----:B------:R-:W0:Y:S08]  /*00b0*/  LDC R0, c[0x0][0x398] ;  /* 0x0000e600ff007b82 */ /* 0x000e300000000800 */
[----:B-123--:R-:W0:Y:S02]  /*00c0*/  LDC.64 R6, c[0x0][0x390] ;  /* 0x0000e400ff067b82 */ /* 0x00ee240000000a00 */
.L_x_0:
[----:B0-----:R-:W-:Y:S01]  /*00d0*/  IADD3 R11, PT, PT, R10, UR4, RZ ;  /* 0x000000040a0b7c10 */ /* 0x001fe2000fffe0ff */
[----:B------:R-:W-:-:S03]  /*00e0*/  UIADD3 UR4, UPT, UPT, UR6, UR4, URZ ;  /* 0x0000000406047290 */ /* 0x000fc6000fffe0ff */
[----:B----4-:R-:W-:-:S13]  /*00f0*/  ISETP.GE.AND P0, PT, R11, R8, PT ;  /* 0x000000080b00720c */ /* 0x010fda0003f06270 */
[----:B-1----:R-:W-:Y:S05]  /*0100*/  @P0 EXIT ;  /* 0x000000000000094d */ /* 0x002fea0003800000 */
[----:B------:R-:W-:Y:S01]  /*0110*/  ISETP.LE.AND P0, PT, R12, UR5, PT ;  /* 0x000000050c007c0c */ /* 0x000fe2000bf03270 */
[----:B------:R-:W-:-:S12]  /*0120*/  HFMA2 R9, -RZ, RZ, 0, 0 ;  /* 0x00000000ff097431 */ /* 0x000fd800000001ff */
[----:B------:R-:W0:Y:S01]  /*0130*/  @!P0 LDC.64 R2, c[0x0][0x388] ;  /* 0x0000e200ff028b82 */ /* 0x000e220000000a00 */
[----:B------:R-:W-:-:S04]  /*0140*/  @!P0 IMAD R5, R8, UR5, R11 ;  /* 0x0000000508058c24 */ /* 0x000fc8000f8e020b */
[----:B0-----:R-:W-:-:S05]  /*0150*/  @!P0 IMAD.WIDE R2, R5, 0x4, R2 ;  /* 0x0000000405028825 */ /* 0x001fca00078e0202 */
[----:B------:R-:W2:Y:S01]  /*0160*/  @!P0 LDG.E R9, desc[UR8][R2.64] ;  /* 0x0000000802098981 */ /* 0x000ea2000c1e1900 */
[----:B------:R-:W-:Y:S01]  /*0170*/  IMAD R5, R11, R0, UR5 ;  /* 0x000000050b057e24 */ /* 0x000fe2000f8e0200 */
[----:B------:R-:W-:-:S03]  /*0180*/  ISETP.LE.AND P0, PT, R8, UR4, PT ;  /* 0x0000000408007c0c */ /* 0x000fc6000bf03270 */
[----:B------:R-:W-:-:S05]  /*0190*/  IMAD.WIDE R4, R5, 0x4, R6 ;  /* 0x0000000405047825 */ /* 0x000fca00078e0206 */
[----:B--2---:R1:W-:Y:S05]  /*01a0*/  STG.E desc[UR8][R4.64], R9 ;  /* 0x0000000904007986 */ /* 0x0043ea000c101908 */
[----:B------:R-:W-:Y:S05]  /*01b0*/  @!P0 BRA `(.L_x_0) ;  /* 0xfffffffc00c48947 */ /* 0x000fea000383ffff */
[----:B------:R-:W-:Y:S05]  /*01c0*/  EXIT ;  /* 0x000000000000794d */ /* 0x000fea0003800000 */
.L_x_1:
[----:B------:R-:W-:-:S00]  /*01d0*/  BRA `(.L_x_1) ;  /* 0xfffffffc00fc7947 */ /* 0x000fc0000383ffff */
[----:B------:R-:W-:-:S00]  /*01e0*/  NOP ;  /* 0x0000000000007918 */ /* 0x000fc00000000000 */
        /* <DEDUP_REMOVED lines=9> */
.L_x_113:


//--------------------- .text._Z9normalizeiiPfi   --------------------------
	.section	.text._Z9normalizeiiPfi,"ax",@progbits
	.align	128
        .global         _Z9normalizeiiPfi
        .type           _Z9normalizeiiPfi,@function
        .size           _Z9normalizeiiPfi,(.L_x_112 - _Z9normalizeiiPfi)
        .other          _Z9normalizeiiPfi,@"STO_CUDA_ENTRY STV_DEFAULT"
_Z9normalizeiiPfi:
.text._Z9normalizeiiPfi:
[----:B------:R-:W-:Y:S01]  /*0000*/  LDC R1, c[0x0][0x37c] ;  /* 0x0000df00ff017b82 */ /* 0x000fe20000000800 */
[----:B------:R-:W0:Y:S07]  /*0010*/  S2R R2, SR_TID.X ;  /* 0x0000000000027919 */ /* 0x000e2e0000002100 */
[----:B------:R-:W0:Y:S01]  /*0020*/  S2UR UR4, SR_CTAID.X ;  /* 0x00000000000479c3 */ /* 0x000e220000002500 */
[----:B------:R-:W1:Y:S07]  /*0030*/  LDCU UR5, c[0x0][0x380] ;  /* 0x00007000ff0577ac */ /* 0x000e6e0008000800 */
[----:B------:R-:W0:Y:S02]  /*0040*/  LDC R3, c[0x0][0x390] ;  /* 0x0000e400ff037b82 */ /* 0x000e240000000800 */
[----:B0-----:R-:W-:-:S05]  /*0050*/  IMAD R2, R3, UR4, R2 ;  /* 0x0000000403027c24 */ /* 0x001fca000f8e0202 */
[----:B-1----:R-:W-:-:S13]  /*0060*/  ISETP.GE.AND P0, PT, R2, UR5, PT ;  /* 0x0000000502007c0c */ /* 0x002fda000bf06270 */
[----:B------:R-:W-:Y:S05]  /*0070*/  @P0 EXIT ;  /* 0x000000000000094d */ /* 0x000fea0003800000 */
[----:B------:R-:W0:Y:S01]  /*0080*/  LDCU UR12, c[0x0][0x384] ;  /* 0x00007080ff0c77ac */ /* 0x000e220008000800 */
[----:B------:R-:W-:Y:S01]  /*0090*/  HFMA2 R3, -RZ, RZ, 0, 0 ;  /* 0x00000000ff037431 */ /* 0x000fe200000001ff */
[----:B------:R-:W1:Y:S01]  /*00a0*/  LDCU.64 UR10, c[0x0][0x358] ;  /* 0x00006b00ff0a77ac */ /* 0x000e620008000a00 */
[----:B0-----:R-:W-:-:S09]  /*00b0*/  UISETP.GE.AND UP0, UPT, UR12, 0x1, UPT ;  /* 0x000000010c00788c */ /* 0x001fd2000bf06270 */
[----:B-1----:R-:W-:Y:S05]  /*00c0*/  BRA.U !UP0, `(.L_x_2) ;  /* 0x0000000508a87547 */ /* 0x002fea000b800000 */
[----:B------:R-:W-:Y:S02]  /*00d0*/  UISETP.GE.U32.AND UP2, UPT, UR12, 0x10, UPT ;  /* 0x000000100c00788c */ /* 0x000fe4000bf46070 */
[----:B------:R-:W-:Y:S01]  /*00e0*/  IMAD R0, R2, UR12, RZ ;  /* 0x0000000c02007c24 */ /* 0x000fe2000f8e02ff */
[----:B------:R-:W-:Y:S01]  /*00f0*/  ULOP3.LUT UR8, UR12, 0xf, URZ, 0xc0, !UPT ;  /* 0x0000000f0c087892 */ /* 0x000fe2000f8ec0ff */
[----:B------:R-:W-:Y:S01]  /*0100*/  MOV R3, RZ ;  /* 0x000000ff00037202 */ /* 0x000fe20000000f00 */
[----:B------:R-:W-:Y:S02]  /*0110*/  UMOV UR4, URZ ;  /* 0x000000ff00047c82 */ /* 0x000fe40008000000 */
[----:B------:R-:W-:Y:S02]  /*0120*/  UISETP.NE.AND UP1, UPT, UR8, URZ, UPT ;  /* 0x000000ff0800728c */ /* 0x000fe4000bf25270 */
[----:B------:R-:W-:Y:S09]  /*0130*/  BRA.U !UP2, `(.L_x_3) ;  /* 0x000000010ab87547 */ /* 0x000ff2000b800000 */
[----:B------:R-:W0:Y:S01]  /*0140*/  LDCU.64 UR6, c[0x0][0x388] ;  /* 0x00007100ff0677ac */ /* 0x000e220008000a00 */
[----:B------:R-:W-:Y:S02]  /*0150*/  MOV R3, RZ ;  /* 0x000000ff00037202 */ /* 0x000fe40000000f00 */
[----:B------:R-:W-:Y:S01]  /*0160*/  MOV R6, R0 ;  /* 0x0000000000067202 */ /* 0x000fe20000000f00 */
[----:B------:R-:W-:-:S04]  /*0170*/  ULOP3.LUT UR4, UR12, 0x7ffffff0, URZ, 0xc0, !UPT ;  /* 0x7ffffff00c047892 */ /* 0x000fc8000f8ec0ff */
[----:B------:R-:W-:Y:S02]  /*0180*/  UIADD3 UR9, UPT, UPT, -UR4, URZ, URZ ;  /* 0x000000ff04097290 */ /* 0x000fe4000fffe1ff */
[----:B0-----:R-:W-:-:S04]  /*0190*/  UIADD3 UR5, UP2, UPT, UR6, 0x20, URZ ;  /* 0x0000002006057890 */ /* 0x001fc8000ff5e0ff */
[----:B------:R-:W-:-:S12]  /*01a0*/  UIADD3.X UR6, UPT, UPT, URZ, UR7, URZ, UP2, !UPT ;  /* 0x00000007ff067290 */ /* 0x000fd800097fe4ff */
.L_x_4:
[----:B------:R-:W-:Y:S02]  /*01b0*/  MOV R4, UR5 ;  /* 0x0000000500047c02 */ /* 0x000fe40008000f00 */
[----:B------:R-:W-:-:S03]  /*01c0*/  MOV R5, UR6 ;  /* 0x0000000600057c02 */ /* 0x000fc60008000f00 */
[----:B------:R-:W-:-:S05]  /*01d0*/  IMAD.WIDE R4, R6, 0x4, R4 ;  /* 0x0000000406047825 */ /* 0x000fca00078e0204 */
[----:B------:R-:W2:Y:S04]  /*01e0*/  LDG.E R16, desc[UR10][R4.64+-0x20] ;  /* 0xffffe00a04107981 */ /* 0x000ea8000c1e1900 */
[----:B------:R-:W3:Y:S04]  /*01f0*/  LDG.E R15, desc[UR10][R4.64+-0x1c] ;  /* 0xffffe40a040f7981 */ /* 0x000ee8000c1e1900 */
[----:B------:R-:W4:Y:S04]  /*0200*/  LDG.E R18, desc[UR10][R4.64+-0x18] ;  /* 0xffffe80a04127981 */ /* 0x000f28000c1e1900 */
[----:B------:R-:W5:Y:S04]  /*0210*/  LDG.E R20, desc[UR10][R4.64+-0x14] ;  /* 0xffffec0a04147981 */ /* 0x000f68000c1e1900 */
        /* <DEDUP_REMOVED lines=11> */
[----:B------:R-:W5:Y:S01]  /*02d0*/  LDG.E R14, desc[UR10][R4.64+0x1c] ;  /* 0x00001c0a040e7981 */ /* 0x000f62000c1e1900 */
[----:B------:R-:W-:Y:S01]  /*02e0*/  UIADD3 UR9, UPT, UPT, UR9, 0x10, URZ ;  /* 0x0000001009097890 */ /* 0x000fe2000fffe0ff */
[----:B------:R-:W-:-:S03]  /*02f0*/  IADD3 R6, PT, PT, R6, 0x10, RZ ;  /* 0x0000001006067810 */ /* 0x000fc60007ffe0ff */
[----:B------:R-:W-:Y:S01]  /*0300*/  UISETP.NE.AND UP2, UPT, UR9, URZ, UPT ;  /* 0x000000ff0900728c */ /* 0x000fe2000bf45270 */
[----:B--2---:R-:W-:-:S04]  /*0310*/  FADD R16, R16, R3 ;  /* 0x0000000310107221 */ /* 0x004fc80000000000 */
[----:B---3--:R-:W-:-:S04]  /*0320*/  FADD R15, R16, R15 ;  /* 0x0000000f100f7221 */ /* 0x008fc80000000000 */
[----:B----4-:R-:W-:-:S04]  /*0330*/  FADD R15, R15, R18 ;  /* 0x000000120f0f7221 */ /* 0x010fc80000000000 */
[----:B-----5:R-:W-:-:S04]  /*0340*/  FADD R15, R15, R20 ;  /* 0x000000140f0f7221 */ /* 0x020fc80000000000 */
[----:B------:R-:W-:-:S04]  /*0350*/  FADD R15, R15, R22 ;  /* 0x000000160f0f7221 */ /* 0x000fc80000000000 */
        /* <DEDUP_REMOVED lines=10> */
[----:B------:R-:W-:Y:S01]  /*0400*/  FADD R3, R7, R14 ;  /* 0x0000000e07037221 */ /* 0x000fe20000000000 */
[----:B------:R-:W-:Y:S06]  /*0410*/  BRA.U UP2, `(.L_x_4) ;  /* 0xfffffffd02647547 */ /* 0x000fec000b83ffff */
.L_x_3:
[----:B------:R-:W-:Y:S05]  /*0420*/  BRA.U !UP1, `(.L_x_2) ;  /* 0x0000000109d07547 */ /* 0x000fea000b800000 */
[----:B------:R-:W-:Y:S02]  /*0430*/  UISETP.GE.U32.AND UP1, UPT, UR8, 0x8, UPT ;  /* 0x000000080800788c */ /* 0x000fe4000bf26070 */
[----:B------:R-:W-:-:S04]  /*0440*/  ULOP3.LUT UR6, UR12, 0x7, URZ, 0xc0, !UPT ;  /* 0x000000070c067892 */ /* 0x000fc8000f8ec0ff */
[----:B------:R-:W-:-:S03]  /*0450*/  UISETP.NE.AND UP2, UPT, UR6, URZ, UPT ;  /* 0x000000ff0600728c */ /* 0x000fc6000bf45270 */
[----:B------:R-:W-:Y:S08]  /*0460*/  BRA.U !UP1, `(.L_x_5) ;  /* 0x0000000109507547 */ /* 0x000ff0000b800000 */
[----:B------:R-:W0:Y:S01]  /*0470*/  LDC.64 R4, c[0x0][0x388] ;  /* 0x0000e200ff047b82 */ /* 0x000e220000000a00 */
[----:B------:R-:W-:-:S05]  /*0480*/  IADD3 R7, PT, PT, R0, UR4, RZ ;  /* 0x0000000400077c10 */ /* 0x000fca000fffe0ff */
[----:B0-----:R-:W-:-:S05]  /*0490*/  IMAD.WIDE R4, R7, 0x4, R4 ;  /* 0x0000000407047825 */ /* 0x001fca00078e0204 */
[----:B------:R-:W2:Y:S04]  /*04a0*/  LDG.E R6, desc[UR10][R4.64] ;  /* 0x0000000a04067981 */ /* 0x000ea8000c1e1900 */
[----:B------:R-:W3:Y:S04]  /*04b0*/  LDG.E R7, desc[UR10][R4.64+0x4] ;  /* 0x0000040a04077981 */ /* 0x000ee8000c1e1900 */
[----:B------:R-:W4:Y:S04]  /*04c0*/  LDG.E R9, desc[UR10][R4.64+0x8] ;  /* 0x0000080a04097981 */ /* 0x000f28000c1e1900 */
[----:B------:R-:W5:Y:S04]  /*04d0*/  LDG.E R11, desc[UR10][R4.64+0xc] ;  /* 0x00000c0a040b7981 */ /* 0x000f68000c1e1900 */
[----:B------:R-:W5:Y:S04]  /*04e0*/  LDG.E R13, desc[UR10][R4.64+0x10] ;  /* 0x0000100a040d7981 */ /* 0x000f68000c1e1900 */
[----:B------:R-:W5:Y:S04]  /*04f0*/  LDG.E R15, desc[UR10][R4.64+0x14] ;  /* 0x0000140a040f7981 */ /* 0x000f68000c1e1900 */
[----:B------:R-:W5:Y:S04]  /*0500*/  LDG.E R17, desc[UR10][R4.64+0x18] ;  /* 0x0000180a04117981 */ /* 0x000f68000c1e1900 */
[----:B------:R-:W5:Y:S01]  /*0510*/  LDG.E R19, desc[UR10][R4.64+0x1c] ;  /* 0x00001c0a04137981 */ /* 0x000f62000c1e1900 */
[----:B------:R-:W-:Y:S01]  /*0520*/  UIADD3 UR4, UPT, UPT, UR4, 0x8, URZ ;  /* 0x0000000804047890 */ /* 0x000fe2000fffe0ff */
[----:B--2---:R-:W-:-:S04]  /*0530*/  FADD R6, R3, R6 ;  /* 0x0000000603067221 */ /* 0x004fc80000000000 */
[----:B---3--:R-:W-:-:S04]  /*0540*/  FADD R6, R6, R7 ;  /* 0x0000000706067221 */ /* 0x008fc80000000000 */
[----:B----4-:R-:W-:-:S04]  /*0550*/  FADD R6, R6, R9 ;  /* 0x0000000906067221 */ /* 0x010fc80000000000 */
[----:B-----5:R-:W-:-:S04]  /*0560*/  FADD R6, R6, R11 ;  /* 0x0000000b06067221 */ /* 0x020fc80000000000 */
[----:B------:R-:W-:-:S04]  /*0570*/  FADD R6, R6, R13 ;  /* 0x0000000d06067221 */ /* 0x000fc80000000000 */
[----:B------:R-:W-:-:S04]  /*0580*/  FADD R6, R6, R15 ;  /* 0x0000000f06067221 */ /* 0x000fc80000000000 */
[----:B------:R-:W-:-:S04]  /*0590*/  FADD R6, R6, R17 ;  /* 0x0000001106067221 */ /* 0x000fc80000000000 */
[----:B------:R-:W-:-:S07]  /*05a0*/  FADD R3, R6, R19 ;  /* 0x0000001306037221 */ /* 0x000fce0000000000 */
.L_x_5:
        /* <DEDUP_REMOVED lines=11> */
[----:B------:R-:W5:Y:S01]  /*0660*/  LDG.E R11, desc[UR10][R4.64+0xc] ;  /* 0x00000c0a040b7981 */ /* 0x000f62000c1e1900 */
[----:B------:R-:W-:Y:S01]  /*0670*/  UIADD3 UR4, UPT, UPT, UR4, 0x4, URZ ;  /* 0x0000000404047890 */ /* 0x000fe2000fffe0ff */
[----:B--2---:R-:W-:-:S04]  /*0680*/  FADD R6, R3, R6 ;  /* 0x0000000603067221 */ /* 0x004fc80000000000 */
[----:B---3--:R-:W-:-:S04]  /*0690*/  FADD R6, R6, R7 ;  /* 0x0000000706067221 */ /* 0x008fc80000000000 */
[----:B----4-:R-:W-:-:S04]  /*06a0*/  FADD R6, R6, R9 ;  /* 0x0000000906067221 */ /* 0x010fc80000000000 */
[----:B-----5:R-:W-:-:S07]  /*06b0*/  FADD R3, R6, R11 ;  /* 0x0000000b06037221 */ /* 0x020fce0000000000 */
.L_x_6:
[----:B------:R-:W-:Y:S05]  /*06c0*/  BRA.U !UP2, `(.L_x_2) ;  /* 0x000000010a287547 */ /* 0x000fea000b800000 */
[----:B------:R-:W0:Y:S01]  /*06d0*/  LDC.64 R6, c[0x0][0x388] ;  /* 0x0000e200ff067b82 */ /* 0x000e220000000a00 */
[----:B------:R-:W-:Y:S01]  /*06e0*/  IADD3 R9, PT, PT, R0, UR4, RZ ;  /* 0x0000000400097c10 */ /* 0x000fe2000fffe0ff */
[----:B------:R-:W-:-:S12]  /*06f0*/  UIADD3 UR5, UPT, UPT, -UR5, URZ, URZ ;  /* 0x000000ff05057290 */ /* 0x000fd8000fffe1ff */
.L_x_7:
[----:B0-----:R-:W-:-:S06]  /*0700*/  IMAD.WIDE R4, R9, 0x4, R6 ;  /* 0x0000000409047825 */ /* 0x001fcc00078e0206 */
[----:B------:R-:W2:Y:S01]  /*0710*/  LDG.E R4, desc[UR10][R4.64] ;  /* 0x0000000a04047981 */ /* 0x000ea2000c1e1900 */
[----:B------:R-:W-:Y:S01]  /*0720*/  UIADD3 UR5, UPT, UPT, UR5, 0x1, URZ ;  /* 0x0000000105057890 */ /* 0x000fe2000fffe0ff */
[----:B------:R-:W-:-:S03]  /*0730*/  IADD3 R9, PT, PT, R9, 0x1, RZ ;  /* 0x0000000109097810 */ /* 0x000fc60007ffe0ff */
[----:B------:R-:W-:Y:S01]  /*0740*/  UISETP.NE.AND UP1, UPT, UR5, URZ, UPT ;  /* 0x000000ff0500728c */ /* 0x000fe2000bf25270 */
[----:B--2---:R-:W-:-:S08]  /*0750*/  FADD R3, R4, R3 ;  /* 0x0000000304037221 */ /* 0x004fd00000000000 */
[----:B------:R-:W-:Y:S05]  /*0760*/  BRA.U UP1, `(.L_x_7) ;  /* 0xfffffffd01e47547 */ /* 0x000fea000b83ffff */
.L_x_2:
[----:B------:R-:W-:Y:S01]  /*0770*/  I2FP.F32.S32 R6, UR12 ;  /* 0x0000000c00067c45 */ /* 0x000fe20008201400 */
[----:B------:R-:W-:Y:S03]  /*0780*/  BSSY.RECONVERGENT B2, `(.L_x_8) ;  /* 0x000000e000027945 */ /* 0x000fe60003800200 */
[----:B------:R-:W0:Y:S08]  /*0790*/  MUFU.RCP R5, R6 ;  /* 0x0000000600057308 */ /* 0x000e300000001000 */
[----:B------:R-:W1:Y:S01]  /*07a0*/  FCHK P0, R3, R6 ;  /* 0x0000000603007302 */ /* 0x000e620000000000 */
[----:B0-----:R-:W-:-:S04]  /*07b0*/  FFMA R0, -R6, R5, 1 ;  /* 0x3f80000006007423 */ /* 0x001fc80000000105 */
[----:B------:R-:W-:-:S04]  /*07c0*/  FFMA R0, R5, R0, R5 ;  /* 0x0000000005007223 */ /* 0x000fc80000000005 */
[----:B------:R-:W-:-:S04]  /*07d0*/  FFMA R5, R0, R3, RZ ;  /* 0x0000000300057223 */ /* 0x000fc800000000ff */
[----:B------:R-:W-:-:S04]  /*07e0*/  FFMA R4, -R6, R5, R3 ;  /* 0x0000000506047223 */ /* 0x000fc80000000103 */
[----:B------:R-:W-:Y:S01]  /*07f0*/  FFMA R4, R0, R4, R5 ;  /* 0x0000000400047223 */ /* 0x000fe20000000005 */
[----:B-1----:R-:W-:Y:S06]  /*0800*/  @!P0 BRA `(.L_x_9) ;  /* 0x0000000000148947 */ /* 0x002fec0003800000 */
[----:B------:R-:W-:Y:S02]  /*0810*/  MOV R0, R3 ;  /* 0x0000000300007202 */ /* 0x000fe40000000f00 */
[----:B------:R-:W-:Y:S02]  /*0820*/  MOV R3, R6 ;  /* 0x0000000600037202 */ /* 0x000fe40000000f00 */
[----:B------:R-:W-:-:S07]  /*0830*/  MOV R8, 0x850 ;  /* 0x0000085000087802 */ /* 0x000fce0000000f00 */
[----:B------:R-:W-:Y:S05]  /*0840*/  CALL.REL.NOINC `($__internal_1_$__cuda_sm3x_div_rn_noftz_f32_slowpath) ;  /* 0x0000003800b47944 */ /* 0x000fea0003c00000 */
[----:B------:R-:W-:-:S07]  /*0850*/  MOV R4, R0 ;  /* 0x0000000000047202 */ /* 0x000fce0000000f00 */
.L_x_9:
[----:B------:R-:W-:Y:S05]  /*0860*/  BSYNC.RECONVERGENT B2 ;  /* 0x0000000000027941 */ /* 0x000fea0003800200 */
.L_x_8:
[----:B------:R-:W-:Y:S01]  /*0870*/  HFMA2 R3, -RZ, RZ, 0, 0 ;  /* 0x00000000ff037431 */ /* 0x000fe200000001ff */
[----:B------:R-:W-:Y:S06]  /*0880*/  BRA.U !UP0, `(.L_x_10) ;  /* 0x0000001908047547 */ /* 0x000fec000b800000 */
[----:B------:R-:W0:Y:S01]  /*0890*/  LDCU UR5, c[0x0][0x384] ;  /* 0x00007080ff0577ac */ /* 0x000e220008000800 */
[----:B------:R-:W1:Y:S01]  /*08a0*/  LDCU.64 UR8, c[0x0][0x388] ;  /* 0x00007100ff0877ac */ /* 0x000e620008000a00 */
[----:B------:R-:W-:Y:S01]  /*08b0*/  UMOV UR6, 0x20 ;  /* 0x0000002000067882 */ /* 0x000fe20000000000 */
[----:B------:R-:W-:Y:S01]  /*08c0*/  UMOV UR7, 0x0 ;  /* 0x0000000000077882 */ /* 0x000fe20000000000 */
[----:B------:R-:W-:Y:S01]  /*08d0*/  UMOV UR4, URZ ;  /* 0x000000ff00047c82 */ /* 0x000fe20008000000 */
[----:B0-----:R-:W-:Y:S02]  /*08e0*/  UISETP.GE.U32.AND UP0, UPT, UR5, 0x10, UPT ;  /* 0x000000100500788c */ /* 0x001fe4000bf06070 */
[----:B------:R-:W-:Y:S01]  /*08f0*/  IMAD R0, R2, UR5, RZ ;  /* 0x0000000502007c24 */ /* 0x000fe2000f8e02ff */
[----:B------:R-:W-:Y:S02]  /*0900*/  ULOP3.LUT UR12, UR5, 0xf, URZ, 0xc0, !UPT ;  /* 0x0000000f050c7892 */ /* 0x000fe4000f8ec0ff */
[----:B-1----:R-:W-:-:S02]  /*0910*/  UIMAD.WIDE.U32 UR6, UR8, 0x1, UR6 ;  /* 0x00000001080678a5 */ /* 0x002fc4000f8e0006 */
[----:B------:R-:W-:Y:S02]  /*0920*/  UISETP.NE.AND UP1, UPT, UR12, URZ, UPT ;  /* 0x000000ff0c00728c */ /* 0x000fe4000bf25270 */
[----:B------:R-:W-:Y:S09]  /*0930*/  BRA.U !UP0, `(.L_x_11) ;  /* 0x0000000108f47547 */ /* 0x000ff2000b800000 */
[----:B------:R-:W-:Y:S01]  /*0940*/  ULOP3.LUT UR4, UR5, 0x7ffffff0, URZ, 0xc0, !UPT ;  /* 0x7ffffff005047892 */ /* 0x000fe2000f8ec0ff */
[----:B------:R-:W-:Y:S01]  /*0950*/  MOV R3, R0 ;  /* 0x0000000000037202 */ /* 0x000fe20000000f00 */
[----:B------:R-:W-:Y:S02]  /*0960*/  UIADD3 UR5, UPT, UPT, UR7, UR9, URZ ;  /* 0x0000000907057290 */ /* 0x000fe4000fffe0ff */
[----:B------:R-:W-:-:S12]  /*0970*/  UIADD3 UR8, UPT, UPT, -UR4, URZ, URZ ;  /* 0x000000ff04087290 */ /* 0x000fd8000fffe1ff */
.L_x_12:
[----:B-1----:R-:W-:Y:S02]  /*0980*/  MOV R8, UR6 ;  /* 0x0000000600087c02 */ /* 0x002fe40008000f00 */
[----:B------:R-:W-:Y:S02]  /*0990*/  MOV R7, UR5 ;  /* 0x0000000500077c02 */ /* 0x000fe40008000f00 */
[----:B------:R-:W-:Y:S02]  /*09a0*/  MOV R6, R8 ;  /* 0x0000000800067202 */ /* 0x000fe40000000f00 */
        /* <DEDUP_REMOVED lines=21> */
[--C-:B--2---:R-:W-:Y:S01]  /*0b00*/  FADD R23, R23, -R4.reuse ;  /* 0x8000000417177221 */ /* 0x104fe20000000000 */
[----:B---3--:R-:W-:-:S04]  /*0b10*/  FADD R25, R25, -R4 ;  /* 0x8000000419197221 */ /* 0x008fc80000000000 */
[----:B------:R0:W-:Y:S01]  /*0b20*/  STG.E desc[UR10][R6.64+-0x20], R23 ;  /* 0xffffe01706007986 */ /* 0x0001e2000c10190a */
[----:B----4-:R-:W-:-:S03]  /*0b30*/  FADD R27, R27, -R4 ;  /* 0x800000041b1b7221 */ /* 0x010fc60000000000 */
[----:B------:R1:W-:Y:S01]  /*0b40*/  STG.E desc[UR10][R6.64+-0x1c], R25 ;  /* 0xffffe41906007986 */ /* 0x0003e2000c10190a */
[----:B-----5:R-:W-:-:S03]  /*0b50*/  FADD R29, R29, -R4 ;  /* 0x800000041d1d7221 */ /* 0x020fc60000000000 */
[----:B------:R1:W-:Y:S01]  /*0b60*/  STG.E desc[UR10][R6.64+-0x18], R27 ;  /* 0xffffe81b06007986 */ /* 0x0003e2000c10190a */
[----:B------:R-:W-:-:S03]  /*0b70*/  FADD R8, R8, -R4 ;  /* 0x8000000408087221 */ /* 0x000fc60000000000 */
[----:B------:R1:W-:Y:S01]  /*0b80*/  STG.E desc[UR10][R6.64+-0x14], R29 ;  /* 0xffffec1d06007986 */ /* 0x0003e2000c10190a */
[----:B------:R-:W-:-:S03]  /*0b90*/  FADD R10, R10, -R4 ;  /* 0x800000040a0a7221 */ /* 0x000fc60000000000 */
[----:B------:R1:W-:Y:S01]  /*0ba0*/  STG.E desc[UR10][R6.64+-0x10], R8 ;  /* 0xfffff00806007986 */ /* 0x0003e2000c10190a */
[----:B0-----:R-:W-:-:S03]  /*0bb0*/  FADD R23, R12, -R4 ;  /* 0x800000040c177221 */ /* 0x001fc60000000000 */
[----:B------:R1:W-:Y:S01]  /*0bc0*/  STG.E desc[UR10][R6.64+-0xc], R10 ;  /* 0xfffff40a06007986 */ /* 0x0003e2000c10190a */
[----:B------:R-:W-:-:S03]  /*0bd0*/  FADD R14, R14, -R4 ;  /* 0x800000040e0e7221 */ /* 0x000fc60000000000 */
        /* <DEDUP_REMOVED lines=16> */
[----:B------:R1:W-:Y:S04]  /*0ce0*/  STG.E desc[UR10][R6.64+0x18], R11 ;  /* 0x0000180b06007986 */ /* 0x0003e8000c10190a */
[----:B------:R1:W-:Y:S01]  /*0cf0*/  STG.E desc[UR10][R6.64+0x1c], R9 ;  /* 0x00001c0906007986 */ /* 0x0003e2000c10190a */
[----:B------:R-:W-:Y:S05]  /*0d00*/  BRA.U UP0, `(.L_x_12) ;  /* 0xfffffffd001c7547 */ /* 0x000fea000b83ffff */
.L_x_11:
[----:B------:R-:W-:Y:S05]  /*0d10*/  BRA.U !UP1, `(.L_x_13) ;  /* 0x0000000509087547 */ /* 0x000fea000b800000 */
[----:B------:R-:W0:Y:S01]  /*0d20*/  LDCU UR5, c[0x0][0x384] ;  /* 0x00007080ff0577ac */ /* 0x000e220008000800 */
[----:B------:R-:W-:Y:S02]  /*0d30*/  UISETP.GE.U32.AND UP0, UPT, UR12, 0x8, UPT ;  /* 0x000000080c00788c */ /* 0x000fe4000bf06070 */
[----:B0-----:R-:W-:-:S04]  /*0d40*/  ULOP3.LUT UR6, UR5, 0x7, URZ, 0xc0, !UPT ;  /* 0x0000000705067892 */ /* 0x001fc8000f8ec0ff */
[----:B------:R-:W-:-:S03]  /*0d50*/  UISETP.NE.AND UP1, UPT, UR6, URZ, UPT ;  /* 0x000000ff0600728c */ /* 0x000fc6000bf25270 */
[----:B------:R-:W-:Y:S08]  /*0d60*/  BRA.U !UP0, `(.L_x_14) ;  /* 0x0000000108707547 */ /* 0x000ff0000b800000 */
[----:B-1----:R-:W0:Y:S01]  /*0d70*/  LDC.64 R6, c[0x0][0x388] ;  /* 0x0000e200ff067b82 */ /* 0x002e220000000a00 */
        /* <DEDUP_REMOVED lines=26> */
[----:B------:R0:W-:Y:S02]  /*0f20*/  STG.E desc[UR10][R6.64+0x1c], R19 ;  /* 0x00001c1306007986 */ /* 0x0001e4000c10190a */
.L_x_14:
[----:B------:R-:W-:Y:S05]  /*0f30*/  BRA.U !UP1, `(.L_x_13) ;  /* 0x0000000109807547 */ /* 0x000fea000b800000 */
[----:B------:R-:W-:Y:S02]  /*0f40*/  UISETP.GE.U32.AND UP0, UPT, UR6, 0x4, UPT ;  /* 0x000000040600788c */ /* 0x000fe4000bf06070 */
[----:B------:R-:W-:-:S04]  /*0f50*/  ULOP3.LUT UR5, UR5, 0x3, URZ, 0xc0, !UPT ;  /* 0x0000000305057892 */ /* 0x000fc8000f8ec0ff */
[----:B------:R-:W-:-:S03]  /*0f60*/  UISETP.NE.AND UP1, UPT, UR5, URZ, UPT ;  /* 0x000000ff0500728c */ /* 0x000fc6000bf25270 */
[----:B------:R-:W-:Y:S08]  /*0f70*/  BRA.U !UP0, `(.L_x_15) ;  /* 0x0000000108407547 */ /* 0x000ff0000b800000 */
[----:B01----:R-:W0:Y:S01]  /*0f80*/  LDC.64 R6, c[0x0][0x388] ;  /* 0x0000e200ff067b82 */ /* 0x003e220000000a00 */
[----:B------:R-:W-:-:S05]  /*0f90*/  IADD3 R3, PT, PT, R0, UR4, RZ ;  /* 0x0000000400037c10 */ /* 0x000fca000fffe0ff */
[----:B0-----:R-:W-:-:S05]  /*0fa0*/  IMAD.WIDE R6, R3, 0x4, R6 ;  /* 0x0000000403067825 */ /* 0x001fca00078e0206 */
[----:B------:R-:W2:Y:S04]  /*0fb0*/  LDG.E R3, desc[UR10][R6.64] ;  /* 0x0000000a06037981 */ /* 0x000ea8000c1e1900 */
[----:B------:R-:W3:Y:S04]  /*0fc0*/  LDG.E R5, desc[UR10][R6.64+0x4] ;  /* 0x0000040a06057981 */ /* 0x000ee8000c1e1900 */
[----:B------:R-:W4:Y:S04]  /*0fd0*/  LDG.E R9, desc[UR10][R6.64+0x8] ;  /* 0x0000080a06097981 */ /* 0x000f28000c1e1900 */
        /* <DEDUP_REMOVED lines=8> */
[----:B------:R2:W-:Y:S04]  /*1060*/  STG.E desc[UR10][R6.64+0x8], R9 ;  /* 0x0000080906007986 */ /* 0x0005e8000c10190a */
[----:B------:R2:W-:Y:S02]  /*1070*/  STG.E desc[UR10][R6.64+0xc], R11 ;  /* 0x00000c0b06007986 */ /* 0x0005e4000c10190a */
.L_x_15:
[----:B------:R-:W-:Y:S05]  /*1080*/  BRA.U !UP1, `(.L_x_13) ;  /* 0x00000001092c7547 */ /* 0x000fea000b800000 */
[----:B012---:R-:W0:Y:S01]  /*1090*/  LDC.64 R8, c[0x0][0x388] ;  /* 0x0000e200ff087b82 */ /* 0x007e220000000a00 */
[----:B------:R-:W-:Y:S01]  /*10a0*/  IADD3 R3, PT, PT, R0, UR4, RZ ;  /* 0x0000000400037c10 */ /* 0x000fe2000fffe0ff */
[----:B------:R-:W-:-:S12]  /*10b0*/  UIADD3 UR5, UPT, UPT, -UR5, URZ, URZ ;  /* 0x000000ff05057290 */ /* 0x000fd8000fffe1ff */
.L_x_16:
[----:B0--3--:R-:W-:-:S05]  /*10c0*/  IMAD.WIDE R6, R3, 0x4, R8 ;  /* 0x0000000403067825 */ /* 0x009fca00078e0208 */
[----:B------:R-:W2:Y:S01]  /*10d0*/  LDG.E R5, desc[UR10][R6.64] ;  /* 0x0000000a06057981 */ /* 0x000ea2000c1e1900 */
[----:B------:R-:W-:Y:S01]  /*10e0*/  UIADD3 UR5, UPT, UPT, UR5, 0x1, URZ ;  /* 0x0000000105057890 */ /* 0x000fe2000fffe0ff */
[----:B------:R-:W-:-:S03]  /*10f0*/  IADD3 R3, PT, PT, R3, 0x1, RZ ;  /* 0x0000000103037810 */ /* 0x000fc60007ffe0ff */
[----:B------:R-:W-:Y:S01]  /*1100*/  UISETP.NE.AND UP0, UPT, UR5, URZ, UPT ;  /* 0x000000ff0500728c */ /* 0x000fe2000bf05270 */
[----:B--2---:R-:W-:-:S05]  /*1110*/  FADD R5, R5, -R4 ;  /* 0x8000000405057221 */ /* 0x004fca0000000000 */
[----:B------:R3:W-:Y:S03]  /*1120*/  STG.E desc[UR10][R6.64], R5 ;  /* 0x0000000506007986 */ /* 0x0007e6000c10190a */
[----:B------:R-:W-:Y:S05]  /*1130*/  BRA.U UP0, `(.L_x_16) ;  /* 0xfffffffd00e07547 */ /* 0x000fea000b83ffff */
.L_x_13:
[----:B------:R-:W4:Y:S01]  /*1140*/  LDCU UR5, c[0x0][0x384] ;  /* 0x00007080ff0577ac */ /* 0x000f220008000800 */
[----:B0-2---:R-:W-:Y:S01]  /*1150*/  HFMA2 R3, -RZ, RZ, 0, 0 ;  /* 0x00000000ff037431 */ /* 0x005fe200000001ff */
[----:B------:R-:W-:Y:S01]  /*1160*/  UMOV UR4, URZ ;  /* 0x000000ff00047c82 */ /* 0x000fe20008000000 */
[----:B----4-:R-:W-:-:S09]  /*1170*/  UISETP.NE.AND UP0, UPT, UR5, 0x1, UPT ;  /* 0x000000010500788c */ /* 0x010fd2000bf05270 */
[----:B------:R-:W-:Y:S05]  /*1180*/  BRA.U !UP0, `(.L_x_17) ;  /* 0x0000000908807547 */ /* 0x000fea000b800000 */
[----:B------:R-:W0:Y:S01]  /*1190*/  LDCU.64 UR6, c[0x0][0x388] ;  /* 0x00007100ff0677ac */ /* 0x000e220008000a00 */
[----:B------:R-:W-:Y:S02]  /*11a0*/  MOV R3, RZ ;  /* 0x000000ff00037202 */ /* 0x000fe40000000f00 */
[----:B------:R-:W-:Y:S01]  /*11b0*/  MOV R4, R0 ;  /* 0x0000000000047202 */ /* 0x000fe20000000f00 */
[----:B------:R-:W-:-:S04]  /*11c0*/  ULOP3.LUT UR4, UR5, 0x7ffffffe, URZ, 0xc0, !UPT ;  /* 0x7ffffffe05047892 */ /* 0x000fc8000f8ec0ff */
[----:B------:R-:W-:Y:S02]  /*11d0*/  UIADD3 UR8, UPT, UPT, -UR4, URZ, URZ ;  /* 0x000000ff04087290 */ /* 0x000fe4000fffe1ff */
[----:B0-----:R-:W-:-:S04]  /*11e0*/  UIADD3 UR5, UP0, UPT, UR6, 0x4, URZ ;  /* 0x0000000406057890 */ /* 0x001fc8000ff1e0ff */
[----:B------:R-:W-:-:S12]  /*11f0*/  UIADD3.X UR6, UPT, UPT, URZ, UR7, URZ, UP0, !UPT ;  /* 0x00000007ff067290 */ /* 0x000fd800087fe4ff */
.L_x_23:
[----:B-1-3--:R-:W-:Y:S02]  /*1200*/  MOV R6, UR5 ;  /* 0x0000000500067c02 */ /* 0x00afe40008000f00 */
[----:B------:R-:W-:-:S03]  /*1210*/  MOV R7, UR6 ;  /* 0x0000000600077c02 */ /* 0x000fc60008000f00 */
[----:B------:R-:W-:-:S05]  /*1220*/  IMAD.WIDE R8, R4, 0x4, R6 ;  /* 0x0000000404087825 */ /* 0x000fca00078e0206 */
[----:B------:R-:W2:Y:S04]  /*1230*/  LDG.E R6, desc[UR10][R8.64+-0x4] ;  /* 0xfffffc0a08067981 */ /* 0x000ea8000c1e1900 */
[----:B------:R-:W3:Y:S01]  /*1240*/  LDG.E R5, desc[UR10][R8.64] ;  /* 0x0000000a08057981 */ /* 0x000ee2000c1e1900 */
[----:B------:R-:W-:Y:S01]  /*1250*/  UIADD3 UR8, UPT, UPT, UR8, 0x2, URZ ;  /* 0x0000000208087890 */ /* 0x000fe2000fffe0ff */
[----:B------:R-:W-:Y:S01]  /*1260*/  BSSY.RECONVERGENT B0, `(.L_x_18) ;  /* 0x0000047000007945 */ /* 0x000fe20003800200 */
[----:B------:R-:W-:Y:S02]  /*1270*/  HFMA2 R10, -RZ, RZ, 1.875, 0 ;  /* 0x3f800000ff0a7431 */ /* 0x000fe400000001ff */
[----:B------:R-:W-:Y:S01]  /*1280*/  UISETP.NE.AND UP0, UPT, UR8, URZ, UPT ;  /* 0x000000ff0800728c */ /* 0x000fe2000bf05270 */
[----:B--2---:R-:W-:-:S02]  /*1290*/  FSETP.NEU.AND P0, PT, R6, 1, PT ;  /* 0x3f8000000600780b */ /* 0x004fc40003f0d000 */
[----:B---3--:R-:W-:-:S11]  /*12a0*/  FSETP.NEU.AND P1, PT, R5, 1, PT ;  /* 0x3f8000000500780b */ /* 0x008fd60003f2d000 */
[----:B------:R-:W-:Y:S05]  /*12b0*/  @!P0 BRA `(.L_x_19) ;  /* 0x0000000400048947 */ /* 0x000fea0003800000 */
[----:B------:R-:W-:-:S13]  /*12c0*/  FSETP.NAN.AND P0, PT, |R6|, |R6|, PT ;  /* 0x400000060600720b */ /* 0x000fda0003f08200 */
[----:B------:R-:W-:Y:S01]  /*12d0*/  @P0 FADD R10, R6, 2 ;  /* 0x40000000060a0421 */ /* 0x000fe20000000000 */
[----:B------:R-:W-:Y:S06]  /*12e0*/  @P0 BRA `(.L_x_19) ;  /* 0x0000000000f80947 */ /* 0x000fec0003800000 */
[C---:B------:R-:W-:Y:S01]  /*12f0*/  FMUL R7, |R6|.reuse, 16777216 ;  /* 0x4b80000006077820 */ /* 0x040fe20000400200 */
[----:B------:R-:W-:Y:S02]  /*1300*/  FSETP.GEU.AND P0, PT, |R6|, 1.175494350822287508e-38, PT ;  /* 0x008000000600780b */ /* 0x000fe40003f0e200 */
[----:B------:R-:W-:Y:S02]  /*1310*/  MOV R15, 0x3a2c32e4 ;  /* 0x3a2c32e4000f7802 */ /* 0x000fe40000000f00 */
[----:B------:R-:W-:-:S04]  /*1320*/  FSEL R7, R7, |R6|, !P0 ;  /* 0x4000000607077208 */ /* 0x000fc80004000000 */
[----:B------:R-:W-:-:S04]  /*1330*/  IADD3 R8, PT, PT, R7, -0x3f3504f3, RZ ;  /* 0xc0cafb0d07087810 */ /* 0x000fc80007ffe0ff */
[----:B------:R-:W-:-:S04]  /*1340*/  LOP3.LUT R8, R8, 0xff800000, RZ, 0xc0, !PT ;  /* 0xff80000008087812 */ /* 0x000fc800078ec0ff */
[-C--:B------:R-:W-:Y:S02]  /*1350*/  IADD3 R7, PT, PT, R7, -R8.reuse, RZ ;  /* 0x8000000807077210 */ /* 0x080fe40007ffe0ff */
[----:B------:R-:W-:-:S03]  /*1360*/  I2FP.F32.S32 R8, R8 ;  /* 0x0000000800087245 */ /* 0x000fc60000201400 */
[C---:B------:R-:W-:Y:S01]  /*1370*/  FADD R10, R7.reuse, 1 ;  /* 0x3f800000070a7421 */ /* 0x040fe20000000000 */
[----:B------:R-:W-:Y:S01]  /*1380*/  FADD R9, R7, -1 ;  /* 0xbf80000007097421 */ /* 0x000fe20000000000 */
[----:B------:R-:W-:Y:S02]  /*1390*/  FSEL R7, RZ, -24, P0 ;  /* 0xc1c00000ff077808 */ /* 0x000fe40000000000 */
[----:B------:R-:W-:Y:S01]  /*13a0*/  FSETP.NEU.AND P0, PT, |R6|, +INF , PT ;  /* 0x7f8000000600780b */ /* 0x000fe20003f0d200 */
[----:B------:R-:W-:Y:S01]  /*13b0*/  FADD R11, R9, R9 ;  /* 0x00000009090b7221 */ /* 0x000fe20000000000 */
[----:B------:R-:W0:Y:S01]  /*13c0*/  MUFU.RCP R10, R10 ;  /* 0x0000000a000a7308 */ /* 0x000e220000001000 */
[----:B------:R-:W-:Y:S01]  /*13d0*/  FFMA R8, R8, 1.1920928955078125e-07, R7 ;  /* 0x3400000008087823 */ /* 0x000fe20000000007 */
[----:B------:R-:W-:-:S13]  /*13e0*/  FSETP.NEU.AND P0, PT, R6, RZ, P0 ;  /* 0x000000ff0600720b */ /* 0x000fda000070d000 */
[----:B------:R-:W-:Y:S01]  /*13f0*/  @!P0 FADD R6, R6, R6 ;  /* 0x0000000606068221 */ /* 0x000fe20000000000 */
[----:B0-----:R-:W-:-:S04]  /*1400*/  FMUL R11, R10, R11 ;  /* 0x0000000b0a0b7220 */ /* 0x001fc80000400000 */
[----:B------:R-:W-:Y:S01]  /*1410*/  FADD R13, R9, -R11 ;  /* 0x8000000b090d7221 */ /* 0x000fe20000000000 */
[C---:B------:R-:W-:Y:S01]  /*1420*/  FMUL R12, R11.reuse, R11 ;  /* 0x0000000b0b0c7220 */ /* 0x040fe20000400000 */
[----:B------:R-:W-:Y:S02]  /*1430*/  FFMA R7, R11, 1.4426950216293334961, R8 ;  /* 0x3fb8aa3b0b077823 */ /* 0x000fe40000000008 */
[----:B------:R-:W-:Y:S01]  /*1440*/  FADD R14, R13, R13 ;  /* 0x0000000d0d0e7221 */ /* 0x000fe20000000000 */
[----:B------:R-:W-:Y:S01]  /*1450*/  FFMA R13, R12, R15, 0.0032181653659790754318 ;  /* 0x3b52e7db0c0d7423 */ /* 0x000fe2000000000f */
[----:B------:R-:W-:Y:S02]  /*1460*/  FADD R8, R8, -R7 ;  /* 0x8000000708087221 */ /* 0x000fe40000000000 */
[----:B------:R-:W-:Y:S01]  /*1470*/  FFMA R9, R9, -R11, R14 ;  /* 0x8000000b09097223 */ /* 0x000fe2000000000e */
[----:B------:R-:W-:Y:S01]  /*1480*/  FFMA R13, R12, R13, 0.018033718690276145935 ;  /* 0x3c93bb730c0d7423 */ /* 0x000fe2000000000d */
[----:B------:R-:W-:-:S02]  /*1490*/  FFMA R8, R11, 1.4426950216293334961, R8 ;  /* 0x3fb8aa3b0b087823 */ /* 0x000fc40000000008 */
[----:B------:R-:W-:Y:S01]  /*14a0*/  FMUL R9, R10, R9 ;  /* 0x000000090a097220 */ /* 0x000fe20000400000 */
[----:B------:R-:W-:-:S03]  /*14b0*/  FFMA R13, R12, R13, 0.12022458761930465698 ;  /* 0x3df6384f0c0d7423 */ /* 0x000fc6000000000d */
[----:B------:R-:W-:Y:S01]  /*14c0*/  FFMA R8, R9, 1.4426950216293334961, R8 ;  /* 0x3fb8aa3b09087823 */ /* 0x000fe20000000008 */
[----:B------:R-:W-:-:S03]  /*14d0*/  FMUL R12, R12, R13 ;  /* 0x0000000d0c0c7220 */ /* 0x000fc60000400000 */
[----:B------:R-:W-:Y:S01]  /*14e0*/  FFMA R10, R11, 1.9251366722983220825e-08, R8 ;  /* 0x32a55e340b0a7823 */ /* 0x000fe20000000008 */
[----:B------:R-:W-:-:S04]  /*14f0*/  FMUL R8, R12, 3 ;  /* 0x404000000c087820 */ /* 0x000fc80000400000 */
[----:B------:R-:W-:-:S04]  /*1500*/  FFMA R9, R9, R8, R10 ;  /* 0x0000000809097223 */ /* 0x000fc8000000000a */
[----:B------:R-:W-:-:S04]  /*1510*/  FFMA R12, R11, R12, R9 ;  /* 0x0000000c0b0c7223 */ /* 0x000fc80000000009 */
[----:B------:R-:W-:-:S04]  /*1520*/  FADD R8, R7, R12 ;  /* 0x0000000c07087221 */ /* 0x000fc80000000000 */
[----:B------:R-:W-:Y:S01]  /*1530*/  FMUL R9, R8, 2 ;  /* 0x4000000008097820 */ /* 0x000fe20000400000 */
[----:B------:R-:W-:-:S03]  /*1540*/  FADD R7, -R7, R8 ;  /* 0x0000000807077221 */ /* 0x000fc60000000100 */
[----:B------:R-:W0:Y:S01]  /*1550*/  FRND R10, R9 ;  /* 0x00000009000a7307 */ /* 0x000e220000201000 */
[----:B------:R-:W-:Y:S01]  /*1560*/  FADD R7, R12, -R7 ;  /* 0x800000070c077221 */ /* 0x000fe20000000000 */
[----:B------:R-:W-:Y:S01]  /*1570*/  FFMA R8, R8, 2, -R9 ;  /* 0x4000000008087823 */ /* 0x000fe20000000809 */
[----:B------:R-:W-:Y:S01]  /*1580*/  HFMA2 R12, -RZ, RZ, 0.64013671875, -15.109375 ;  /* 0x391fcb8eff0c7431 */ /* 0x000fe200000001ff */
[----:B------:R-:W-:Y:S02]  /*1590*/  FSETP.GT.AND P3, PT, |R9|, 152, PT ;  /* 0x431800000900780b */ /* 0x000fe40003f64200 */
[----:B------:R-:W-:Y:S02]  /*15a0*/  FFMA R8, R7, 2, R8 ;  /* 0x4000000007087823 */ /* 0x000fe40000000008 */
[----:B------:R-:W1:Y:S01]  /*15b0*/  F2I.NTZ R11, R9 ;  /* 0x00000009000b7305 */ /* 0x000e620000203100 */
[----:B0-----:R-:W-:Y:S01]  /*15c0*/  FADD R7, R9, -R10 ;  /* 0x8000000a09077221 */ /* 0x001fe20000000000 */
[----:B------:R-:W-:-:S03]  /*15d0*/  FSETP.GT.AND P2, PT, R10, RZ, PT ;  /* 0x000000ff0a00720b */ /* 0x000fc60003f44000 */
[----:B------:R-:W-:-:S04]  /*15e0*/  FADD R7, R7, R8 ;  /* 0x0000000807077221 */ /* 0x000fc80000000000 */
[----:B------:R-:W-:-:S04]  /*15f0*/  FFMA R8, R7, R12, 0.0013391353422775864601 ;  /* 0x3aaf85ed07087423 */ /* 0x000fc8000000000c */
[----:B------:R-:W-:-:S04]  /*1600*/  FFMA R8, R7, R8, 0.0096188392490148544312 ;  /* 0x3c1d985607087423 */ /* 0x000fc80000000008 */
[----:B------:R-:W-:-:S04]  /*1610*/  FFMA R8, R7, R8, 0.055503588169813156128 ;  /* 0x3d6357bb07087423 */ /* 0x000fc80000000008 */
[----:B------:R-:W-:Y:S01]  /*1620*/  FFMA R10, R7, R8, 0.24022644758224487305 ;  /* 0x3e75fdec070a7423 */ /* 0x000fe20000000008 */
[----:B------:R-:W-:Y:S02]  /*1630*/  SEL R8, RZ, 0x83000000, P2 ;  /* 0x83000000ff087807 */ /* 0x000fe40001000000 */
[----:B------:R-:W-:Y:S01]  /*1640*/  FSETP.GEU.AND P2, PT, R9, RZ, PT ;  /* 0x000000ff0900720b */ /* 0x000fe20003f4e000 */
[----:B------:R-:W-:Y:S01]  /*1650*/  FFMA R10, R7, R10, 0.69314718246459960938 ;  /* 0x3f317218070a7423 */ /* 0x000fe2000000000a */
[----:B------:R-:W-:Y:S02]  /*1660*/  IADD3 R12, PT, PT, R8, 0x7f000000, RZ ;  /* 0x7f000000080c7810 */ /* 0x000fe40007ffe0ff */
[----:B-1----:R-:W-:Y:S01]  /*1670*/  LEA R11, R11, -R8, 0x17 ;  /* 0x800000080b0b7211 */ /* 0x002fe200078eb8ff */
[----:B------:R-:W-:Y:S01]  /*1680*/  FFMA R7, R7, R10, 1 ;  /* 0x3f80000007077423 */ /* 0x000fe2000000000a */
[----:B------:R-:W-:-:S03]  /*1690*/  FSEL R10, RZ, +INF , !P2 ;  /* 0x7f800000ff0a7808 */ /* 0x000fc60005000000 */
[----:B------:R-:W-:-:S04]  /*16a0*/  FMUL R12, R12, R7 ;  /* 0x000000070c0c7220 */ /* 0x000fc80000400000 */
[----:B------:R-:W-:Y:S01]  /*16b0*/  @!P3 FMUL R10, R11, R12 ;  /* 0x0000000c0b0ab220 */ /* 0x000fe20000400000 */
[----:B------:R-:W-:-:S07]  /*16c0*/  @!P0 LOP3.LUT R10, R6, 0x7fffffff, RZ, 0xc0, !PT ;  /* 0x7fffffff060a8812 */ /* 0x000fce00078ec0ff */
.L_x_19:
[----:B------:R-:W-:Y:S05]  /*16d0*/  BSYNC.RECONVERGENT B0 ;  /* 0x0000000000007941 */ /* 0x000fea0003800200 */
.L_x_18:
[----:B------:R-:W-:Y:S01]  /*16e0*/  BSSY.RECONVERGENT B0, `(.L_x_20) ;  /* 0x0000047000007945 */ /* 0x000fe20003800200 */
[----:B------:R-:W-:Y:S01]  /*16f0*/  MOV R6, 0x3f800000 ;  /* 0x3f80000000067802 */ /* 0x000fe20000000f00 */
[----:B------:R-:W-:Y:S02]  /*1700*/  FADD R3, R10, R3 ;  /* 0x000000030a037221 */ /* 0x000fe40000000000 */
[----:B------:R-:W-:Y:S05]  /*1710*/  @!P1 BRA `(.L_x_21) ;  /* 0x00000004000c9947 */ /* 0x000fea0003800000 */
[----:B------:R-:W-:-:S13]  /*1720*/  FSETP.NAN.AND P0, PT, |R5|, |R5|, PT ;  /* 0x400000050500720b */ /* 0x000fda0003f08200 */
[----:B------:R-:W-:Y:S05]  /*1730*/  @P0 BRA `(.L_x_22) ;  /* 0x0000000400000947 */ /* 0x000fea0003800000 */
[C---:B------:R-:W-:Y:S01]  /*1740*/  FMUL R6, |R5|.reuse, 16777216 ;  /* 0x4b80000005067820 */ /* 0x040fe20000400200 */
[C---:B------:R-:W-:Y:S01]  /*1750*/  FSETP.GEU.AND P0, PT, |R5|.reuse, 1.175494350822287508e-38, PT ;  /* 0x008000000500780b */ /* 0x040fe20003f0e200 */
[----:B------:R-:W-:Y:S01]  /*1760*/  HFMA2 R14, -RZ, RZ, 0.771484375, 0.21533203125 ;  /* 0x3a2c32e4ff0e7431 */ /* 0x000fe200000001ff */
[----:B------:R-:W-:Y:S02]  /*1770*/  FSETP.NEU.AND P3, PT, R5, RZ, PT ;  /* 0x000000ff0500720b */ /* 0x000fe40003f6d000 */
[----:B------:R-:W-:-:S04]  /*1780*/  FSEL R6, R6, |R5|, !P0 ;  /* 0x4000000506067208 */ /* 0x000fc80004000000 */
[----:B------:R-:W-:-:S04]  /*1790*/  IADD3 R7, PT, PT, R6, -0x3f3504f3, RZ ;  /* 0xc0cafb0d06077810 */ /* 0x000fc80007ffe0ff */
[----:B------:R-:W-:-:S04]  /*17a0*/  LOP3.LUT R7, R7, 0xff800000, RZ, 0xc0, !PT ;  /* 0xff80000007077812 */ /* 0x000fc800078ec0ff */
[-C--:B------:R-:W-:Y:S02]  /*17b0*/  IADD3 R6, PT, PT, R6, -R7.reuse, RZ ;  /* 0x8000000706067210 */ /* 0x080fe40007ffe0ff */
[----:B------:R-:W-:-:S03]  /*17c0*/  I2FP.F32.S32 R7, R7 ;  /* 0x0000000700077245 */ /* 0x000fc60000201400 */
[C---:B------:R-:W-:Y:S01]  /*17d0*/  FADD R9, R6.reuse, 1 ;  /* 0x3f80000006097421 */ /* 0x040fe20000000000 */
[----:B------:R-:W-:Y:S01]  /*17e0*/  FADD R8, R6, -1 ;  /* 0xbf80000006087421 */ /* 0x000fe20000000000 */
[----:B------:R-:W-:-:S03]  /*17f0*/  FSEL R6, RZ, -24, P0 ;  /* 0xc1c00000ff067808 */ /* 0x000fc60000000000 */
[----:B------:R-:W-:Y:S01]  /*1800*/  FADD R10, R8, R8 ;  /* 0x00000008080a7221 */ /* 0x000fe20000000000 */
[----:B------:R-:W0:Y:S01]  /*1810*/  MUFU.RCP R9, R9 ;  /* 0x0000000900097308 */ /* 0x000e220000001000 */
[----:B------:R-:W-:Y:S02]  /*1820*/  FFMA R7, R7, 1.1920928955078125e-07, R6 ;  /* 0x3400000007077823 */ /* 0x000fe40000000006 */
        /* <DEDUP_REMOVED lines=24> */
[----:B------:R-:W-:Y:S02]  /*19b0*/  MOV R11, 0x391fcb8e ;  /* 0x391fcb8e000b7802 */ /* 0x000fe40000000f00 */
[----:B------:R-:W-:Y:S01]  /*19c0*/  FSETP.GT.AND P1, PT, |R8|, 152, PT ;  /* 0x431800000800780b */ /* 0x000fe20003f24200 */
[----:B------:R-:W-:Y:S01]  /*19d0*/  FFMA R7, R6, 2, R7 ;  /* 0x4000000006077823 */ /* 0x000fe20000000007 */
[C---:B------:R-:W-:Y:S01]  /*19e0*/  FSETP.GEU.AND P2, PT, R8.reuse, RZ, PT ;  /* 0x000000ff0800720b */ /* 0x040fe20003f4e000 */
[----:B------:R-:W1:Y:S01]  /*19f0*/  F2I.NTZ R10, R8 ;  /* 0x00000008000a7305 */ /* 0x000e620000203100 */
[----:B0-----:R-:W-:Y:S01]  /*1a00*/  FADD R6, R8, -R9 ;  /* 0x8000000908067221 */ /* 0x001fe20000000000 */
[----:B------:R-:W-:-:S03]  /*1a10*/  FSETP.GT.AND P0, PT, R9, RZ, PT ;  /* 0x000000ff0900720b */ /* 0x000fc60003f04000 */
[----:B------:R-:W-:-:S04]  /*1a20*/  FADD R6, R6, R7 ;  /* 0x0000000706067221 */ /* 0x000fc80000000000 */
[----:B------:R-:W-:-:S04]  /*1a30*/  FFMA R7, R6, R11, 0.0013391353422775864601 ;  /* 0x3aaf85ed06077423 */ /* 0x000fc8000000000b */
[----:B------:R-:W-:-:S04]  /*1a40*/  FFMA R7, R6, R7, 0.0096188392490148544312 ;  /* 0x3c1d985606077423 */ /* 0x000fc80000000007 */
[----:B------:R-:W-:-:S04]  /*1a50*/  FFMA R7, R6, R7, 0.055503588169813156128 ;  /* 0x3d6357bb06077423 */ /* 0x000fc80000000007 */
[C---:B------:R-:W-:Y:S01]  /*1a60*/  FFMA R9, R6.reuse, R7, 0.24022644758224487305 ;  /* 0x3e75fdec06097423 */ /* 0x040fe20000000007 */
[----:B------:R-:W-:Y:S02]  /*1a70*/  SEL R7, RZ, 0x83000000, P0 ;  /* 0x83000000ff077807 */ /* 0x000fe40000000000 */
[----:B------:R-:W-:Y:S01]  /*1a80*/  FSETP.NEU.AND P0, PT, |R5|, +INF , PT ;  /* 0x7f8000000500780b */ /* 0x000fe20003f0d200 */
[----:B------:R-:W-:Y:S01]  /*1a90*/  FFMA R9, R6, R9, 0.69314718246459960938 ;  /* 0x3f31721806097423 */ /* 0x000fe20000000009 */
[----:B-1----:R-:W-:Y:S02]  /*1aa0*/  LEA R10, R10, -R7, 0x17 ;  /* 0x800000070a0a7211 */ /* 0x002fe400078eb8ff */
[----:B------:R-:W-:Y:S01]  /*1ab0*/  IADD3 R7, PT, PT, R7, 0x7f000000, RZ ;  /* 0x7f00000007077810 */ /* 0x000fe20007ffe0ff */
[----:B------:R-:W-:Y:S01]  /*1ac0*/  FFMA R8, R6, R9, 1 ;  /* 0x3f80000006087423 */ /* 0x000fe20000000009 */
[----:B------:R-:W-:-:S03]  /*1ad0*/  FSEL R6, RZ, +INF , !P2 ;  /* 0x7f800000ff067808 */ /* 0x000fc60005000000 */
[----:B------:R-:W-:-:S04]  /*1ae0*/  FMUL R7, R7, R8 ;  /* 0x0000000807077220 */ /* 0x000fc80000400000 */
[----:B------:R-:W-:Y:S01]  /*1af0*/  @!P1 FMUL R6, R10, R7 ;  /* 0x000000070a069220 */ /* 0x000fe20000400000 */
[----:B------:R-:W-:Y:S06]  /*1b00*/  @P0 BRA P3, `(.L_x_21) ;  /* 0x0000000000100947 */ /* 0x000fec0001800000 */
[----:B------:R-:W-:-:S05]  /*1b10*/  FADD R5, R5, R5 ;  /* 0x0000000505057221 */ /* 0x000fca0000000000 */
[----:B------:R-:W-:Y:S01]  /*1b20*/  LOP3.LUT R6, R5, 0x7fffffff, RZ, 0xc0, !PT ;  /* 0x7fffffff05067812 */ /* 0x000fe200078ec0ff */
[----:B------:R-:W-:Y:S06]  /*1b30*/  BRA `(.L_x_21) ;  /* 0x0000000000047947 */ /* 0x000fec0003800000 */
.L_x_22:
[----:B------:R-:W-:-:S07]  /*1b40*/  FADD R6, R5, 2 ;  /* 0x4000000005067421 */ /* 0x000fce0000000000 */
.L_x_21:
[----:B------:R-:W-:Y:S05]  /*1b50*/  BSYNC.RECONVERGENT B0 ;  /* 0x0000000000007941 */ /* 0x000fea0003800200 */
.L_x_20:
[----:B------:R-:W-:Y:S01]  /*1b60*/  FADD R3, R3, R6 ;  /* 0x0000000603037221 */ /* 0x000fe20000000000 */
[----:B------:R-:W-:Y:S01]  /*1b70*/  IADD3 R4, PT, PT, R4, 0x2, RZ ;  /* 0x0000000204047810 */ /* 0x000fe20007ffe0ff */
[----:B------:R-:W-:Y:S06]  /*1b80*/  BRA.U UP0, `(.L_x_23) ;  /* 0xfffffff5009c7547 */ /* 0x000fec000b83ffff */
.L_x_17:
[----:B------:R-:W0:Y:S02]  /*1b90*/  LDCU UR5, c[0x0][0x384] ;  /* 0x00007080ff0577ac */ /* 0x000e240008000800 */
[----:B0-----:R-:W-:-:S04]  /*1ba0*/  ULOP3.LUT UR5, UR5, 0x1, URZ, 0xc0, !UPT ;  /* 0x0000000105057892 */ /* 0x001fc8000f8ec0ff */
[----:B------:R-:W-:-:S09]  /*1bb0*/  UISETP.NE.U32.AND UP0, UPT, UR5, 0x1, UPT ;  /* 0x000000010500788c */ /* 0x000fd2000bf05070 */
[----:B------:R-:W-:Y:S05]  /*1bc0*/  BRA.U UP0, `(.L_x_10) ;  /* 0x0000000500347547 */ /* 0x000fea000b800000 */
[----:B-1-3--:R-:W0:Y:S01]  /*1bd0*/  LDC.64 R4, c[0x0][0x388] ;  /* 0x0000e200ff047b82 */ /* 0x00ae220000000a00 */
[----:B------:R-:W-:-:S05]  /*1be0*/  IADD3 R7, PT, PT, R0, UR4, RZ ;  /* 0x0000000400077c10 */ /* 0x000fca000fffe0ff */
[----:B0-----:R-:W-:-:S05]  /*1bf0*/  IMAD.WIDE R4, R7, 0x4, R4 ;  /* 0x0000000407047825 */ /* 0x001fca00078e0204 */
[----:B------:R-:W2:Y:S01]  /*1c00*/  LDG.E R0, desc[UR10][R4.64] ;  /* 0x0000000a04007981 */ /* 0x000ea2000c1e1900 */
[----:B------:R-:W-:Y:S01]  /*1c10*/  BSSY.RECONVERGENT B0, `(.L_x_24) ;  /* 0x0000047000007945 */ /* 0x000fe20003800200 */
[----:B------:R-:W-:Y:S01]  /*1c20*/  HFMA2 R6, -RZ, RZ, 1.875, 0 ;  /* 0x3f800000ff067431 */ /* 0x000fe200000001ff */
[----:B--2---:R-:W-:-:S13]  /*1c30*/  FSETP.NEU.AND P0, PT, R0, 1, PT ;  /* 0x3f8000000000780b */ /* 0x004fda0003f0d000 */
[----:B------:R-:W-:Y:S05]  /*1c40*/  @!P0 BRA `(.L_x_25) ;  /* 0x00000004000c8947 */ /* 0x000fea0003800000 */
[----:B------:R-:W-:-:S13]  /*1c50*/  FSETP.NAN.AND P0, PT, |R0|, |R0|, PT ;  /* 0x400000000000720b */ /* 0x000fda0003f08200 */
[----:B------:R-:W-:Y:S05]  /*1c60*/  @P0 BRA `(.L_x_26) ;  /* 0x0000000400000947 */ /* 0x000fea0003800000 */
[C---:B------:R-:W-:Y:S01]  /*1c70*/  FMUL R5, |R0|.reuse, 16777216 ;  /* 0x4b80000000057820 */ /* 0x040fe20000400200 */
[C---:B------:R-:W-:Y:S02]  /*1c80*/  FSETP.GEU.AND P0, PT, |R0|.reuse, 1.175494350822287508e-38, PT ;  /* 0x008000000000780b */ /* 0x040fe40003f0e200 */
[----:B------:R-:W-:Y:S02]  /*1c90*/  MOV R10, 0x3a2c32e4 ;  /* 0x3a2c32e4000a7802 */ /* 0x000fe40000000f00 */
[----:B------:R-:W-:Y:S02]  /*1ca0*/  FSEL R5, R5, |R0|, !P0 ;  /* 0x4000000005057208 */ /* 0x000fe40004000000 */
[----:B------:R-:W-:Y:S02]  /*1cb0*/  FSETP.NEU.AND P3, PT, R0, RZ, PT ;  /* 0x000000ff0000720b */ /* 0x000fe40003f6d000 */
        /* <DEDUP_REMOVED lines=12> */
[CC--:B------:R-:W-:Y:S01]  /*1d80*/  FMUL R5, R9.reuse, R9.reuse ;  /* 0x0000000909057220 */ /* 0x0c0fe20000400000 */
[----:B------:R-:W-:Y:S02]  /*1d90*/  FFMA R13, R9, 1.4426950216293334961, R4 ;  /* 0x3fb8aa3b090d7823 */ /* 0x000fe40000000004 */
[----:B------:R-:W-:Y:S01]  /*1da0*/  FADD R11, R8, R8 ;  /* 0x00000008080b7221 */ /* 0x000fe20000000000 */
[C---:B------:R-:W-:Y:S01]  /*1db0*/  FFMA R8, R5.reuse, R10, 0.0032181653659790754318 ;  /* 0x3b52e7db05087423 */ /* 0x040fe2000000000a */
        /* <DEDUP_REMOVED lines=11> */
[----:B------:R-:W-:Y:S01]  /*1e70*/  FFMA R8, R9, R8, R5 ;  /* 0x0000000809087223 */ /* 0x000fe20000000005 */
[----:B------:R-:W-:-:S03]  /*1e80*/  HFMA2 R9, -RZ, RZ, 0.64013671875, -15.109375 ;  /* 0x391fcb8eff097431 */ /* 0x000fc600000001ff */
[----:B------:R-:W-:-:S04]  /*1e90*/  FADD R4, R13, R8 ;  /* 0x000000080d047221 */ /* 0x000fc80000000000 */
[----:B------:R-:W-:Y:S01]  /*1ea0*/  FMUL R5, R4, 2 ;  /* 0x4000000004057820 */ /* 0x000fe20000400000 */
[----:B------:R-:W-:-:S03]  /*1eb0*/  FADD R13, -R13, R4 ;  /* 0x000000040d0d7221 */ /* 0x000fc60000000100 */
[----:B------:R-:W0:Y:S01]  /*1ec0*/  FRND R6, R5 ;  /* 0x0000000500067307 */ /* 0x000e220000201000 */
[----:B------:R-:W-:Y:S01]  /*1ed0*/  FADD R13, R8, -R13 ;  /* 0x8000000d080d7221 */ /* 0x000fe20000000000 */
[----:B------:R-:W-:Y:S01]  /*1ee0*/  FFMA R4, R4, 2, -R5 ;  /* 0x4000000004047823 */ /* 0x000fe20000000805 */
[C---:B------:R-:W-:Y:S02]  /*1ef0*/  FSETP.GT.AND P1, PT, |R5|.reuse, 152, PT ;  /* 0x431800000500780b */ /* 0x040fe40003f24200 */
[----:B------:R-:W-:Y:S01]  /*1f00*/  FSETP.GEU.AND P2, PT, R5, RZ, PT ;  /* 0x000000ff0500720b */ /* 0x000fe20003f4e000 */
[----:B------:R-:W-:Y:S02]  /*1f10*/  FFMA R13, R13, 2, R4 ;  /* 0x400000000d0d7823 */ /* 0x000fe40000000004 */
[----:B------:R-:W1:Y:S01]  /*1f20*/  F2I.NTZ R7, R5 ;  /* 0x0000000500077305 */ /* 0x000e620000203100 */
[----:B0-----:R-:W-:Y:S01]  /*1f30*/  FADD R4, R5, -R6 ;  /* 0x8000000605047221 */ /* 0x001fe20000000000 */
[----:B------:R-:W-:-:S03]  /*1f40*/  FSETP.GT.AND P0, PT, R6, RZ, PT ;  /* 0x000000ff0600720b */ /* 0x000fc60003f04000 */
[----:B------:R-:W-:Y:S01]  /*1f50*/  FADD R4, R4, R13 ;  /* 0x0000000d04047221 */ /* 0x000fe20000000000 */
[----:B------:R-:W-:Y:S02]  /*1f60*/  SEL R6, RZ, 0x83000000, P0 ;  /* 0x83000000ff067807 */ /* 0x000fe40000000000 */
[----:B------:R-:W-:Y:S01]  /*1f70*/  FSETP.NEU.AND P0, PT, |R0|, +INF , PT ;  /* 0x7f8000000000780b */ /* 0x000fe20003f0d200 */
[----:B------:R-:W-:Y:S01]  /*1f80*/  FFMA R9, R4, R9, 0.0013391353422775864601 ;  /* 0x3aaf85ed04097423 */ /* 0x000fe20000000009 */
[----:B------:R-:W-:Y:S02]  /*1f90*/  IADD3 R8, PT, PT, R6, 0x7f000000, RZ ;  /* 0x7f00000006087810 */ /* 0x000fe40007ffe0ff */
[----:B-1----:R-:W-:Y:S01]  /*1fa0*/  LEA R7, R7, -R6, 0x17 ;  /* 0x8000000607077211 */ /* 0x002fe200078eb8ff */
[----:B------:R-:W-:Y:S01]  /*1fb0*/  FFMA R9, R4, R9, 0.0096188392490148544312 ;  /* 0x3c1d985604097423 */ /* 0x000fe20000000009 */
[----:B------:R-:W-:-:S03]  /*1fc0*/  FSEL R6, RZ, +INF , !P2 ;  /* 0x7f800000ff067808 */ /* 0x000fc60005000000 */
[----:B------:R-:W-:-:S04]  /*1fd0*/  FFMA R9, R4, R9, 0.055503588169813156128 ;  /* 0x3d6357bb04097423 */ /* 0x000fc80000000009 */
[----:B------:R-:W-:-:S04]  /*1fe0*/  FFMA R9, R4, R9, 0.24022644758224487305 ;  /* 0x3e75fdec04097423 */ /* 0x000fc80000000009 */
[----:B------:R-:W-:-:S04]  /*1ff0*/  FFMA R9, R4, R9, 0.69314718246459960938 ;  /* 0x3f31721804097423 */ /* 0x000fc80000000009 */
[----:B------:R-:W-:-:S04]  /*2000*/  FFMA R9, R4, R9, 1 ;  /* 0x3f80000004097423 */ /* 0x000fc80000000009 */
[----:B------:R-:W-:-:S04]  /*2010*/  FMUL R8, R8, R9 ;  /* 0x0000000908087220 */ /* 0x000fc80000400000 */
[----:B------:R-:W-:Y:S01]  /*2020*/  @!P1 FMUL R6, R7, R8 ;  /* 0x0000000807069220 */ /* 0x000fe20000400000 */
[----:B------:R-:W-:Y:S06]  /*2030*/  @P0 BRA P3, `(.L_x_25) ;  /* 0x0000000000100947 */ /* 0x000fec0001800000 */
[----:B------:R-:W-:-:S05]  /*2040*/  FADD R0, R0, R0 ;  /* 0x0000000000007221 */ /* 0x000fca0000000000 */
[----:B------:R-:W-:Y:S01]  /*2050*/  LOP3.LUT R6, R0, 0x7fffffff, RZ, 0xc0, !PT ;  /* 0x7fffffff00067812 */ /* 0x000fe200078ec0ff */
[----:B------:R-:W-:Y:S06]  /*2060*/  BRA `(.L_x_25) ;  /* 0x0000000000047947 */ /* 0x000fec0003800000 */
.L_x_26:
[----:B------:R-:W-:-:S07]  /*2070*/  FADD R6, R0, 2 ;  /* 0x4000000000067421 */ /* 0x000fce0000000000 */
.L_x_25:
[----:B------:R-:W-:Y:S05]  /*2080*/  BSYNC.RECONVERGENT B0 ;  /* 0x0000000000007941 */ /* 0x000fea0003800200 */
.L_x_24:
[----:B------:R-:W-:-:S07]  /*2090*/  FADD R3, R3, R6 ;  /* 0x0000000603037221 */ /* 0x000fce0000000000 */
.L_x_10:
[----:B-1-3--:R-:W0:Y:S01]  /*20a0*/  LDC R5, c[0x0][0x384] ;  /* 0x0000e100ff057b82 */ /* 0x00ae220000000800 */
[----:B------:R-:W-:Y:S01]  /*20b0*/  IADD3 R0, PT, PT, R3, -0xd000000, RZ ;  /* 0xf300000003007810 */ /* 0x000fe20007ffe0ff */
[----:B------:R1:W2:Y:S01]  /*20c0*/  MUFU.RSQ R4, R3 ;  /* 0x0000000300047308 */ /* 0x0002a20000001400 */
[----:B------:R-:W-:Y:S02]  /*20d0*/  BSSY.RECONVERGENT B0, `(.L_x_27) ;  /* 0x000000c000007945 */ /* 0x000fe40003800200 */
[----:B------:R-:W-:Y:S02]  /*20e0*/  ISETP.GT.U32.AND P1, PT, R0, 0x727fffff, PT ;  /* 0x727fffff0000780c */ /* 0x000fe40003f24070 */
[----:B0-----:R-:W-:-:S11]  /*20f0*/  ISETP.GE.AND P0, PT, R5, 0x1, PT ;  /* 0x000000010500780c */ /* 0x001fd60003f06270 */
[----:B-12---:R-:W-:Y:S05]  /*2100*/  @!P1 BRA `(.L_x_28) ;  /* 0x0000000000109947 */ /* 0x006fea0003800000 */
[----:B------:R-:W-:Y:S02]  /*2110*/  MOV R0, R3 ;  /* 0x0000000300007202 */ /* 0x000fe40000000f00 */
[----:B------:R-:W-:-:S07]  /*2120*/  MOV R8, 0x2140 ;  /* 0x0000214000087802 */ /* 0x000fce0000000f00 */
[----:B------:R-:W-:Y:S05]  /*2130*/  CALL.REL.NOINC `($__internal_0_$__cuda_sm20_sqrt_rn_f32_slowpath) ;  /* 0x0000002000207944 */ /* 0x000fea0003c00000 */
[----:B------:R-:W-:Y:S05]  /*2140*/  BRA `(.L_x_29) ;  /* 0x0000000000107947 */ /* 0x000fea0003800000 */
.L_x_28:
[C---:B------:R-:W-:Y:S01]  /*2150*/  FMUL.FTZ R0, R4.reuse, R3 ;  /* 0x0000000304007220 */ /* 0x040fe20000410000 */
[----:B------:R-:W-:-:S03]  /*2160*/  FMUL.FTZ R4, R4, 0.5 ;  /* 0x3f00000004047820 */ /* 0x000fc60000410000 */
[----:B------:R-:W-:-:S04]  /*2170*/  FFMA R3, -R0, R0, R3 ;  /* 0x0000000000037223 */ /* 0x000fc80000000103 */
[----:B------:R-:W-:-:S07]  /*2180*/  FFMA R3, R3, R4, R0 ;  /* 0x0000000403037223 */ /* 0x000fce0000000000 */
.L_x_29:
[----:B------:R-:W-:Y:S05]  /*2190*/  BSYNC.RECONVERGENT B0 ;  /* 0x0000000000007941 */ /* 0x000fea0003800200 */
.L_x_27:
[----:B------:R-:W-:Y:S05]  /*21a0*/  @!P0 EXIT ;  /* 0x000000000000894d */ /* 0x000fea0003800000 */
[----:B------:R-:W0:Y:S01]  /*21b0*/  LDCU UR5, c[0x0][0x384] ;  /* 0x00007080ff0577ac */ /* 0x000e220008000800 */
[----:B------:R-:W-:Y:S01]  /*21c0*/  UMOV UR4, URZ ;  /* 0x000000ff00047c82 */ /* 0x000fe20008000000 */
[----:B0-----:R-:W-:Y:S02]  /*21d0*/  UISETP.GE.U32.AND UP0, UPT, UR5, 0x10, UPT ;  /* 0x000000100500788c */ /* 0x001fe4000bf06070 */
[----:B------:R-:W-:Y:S01]  /*21e0*/  IMAD R2, R2, UR5, RZ ;  /* 0x0000000502027c24 */ /* 0x000fe2000f8e02ff */
[----:B------:R-:W-:-:S06]  /*21f0*/  ULOP3.LUT UR8, UR5, 0xf, URZ, 0xc0, !UPT ;  /* 0x0000000f05087892 */ /* 0x000fcc000f8ec0ff */
[----:B------:R-:W-:Y:S06]  /*2200*/  BRA.U !UP0, `(.L_x_30) ;  /* 0x0000001108307547 */ /* 0x000fec000b800000 */
[----:B------:R-:W0:Y:S01]  /*2210*/  LDCU.64 UR6, c[0x0][0x388] ;  /* 0x00007100ff0677ac */ /* 0x000e220008000a00 */
[----:B------:R-:W-:Y:S01]  /*2220*/  MOV R6, R2 ;  /* 0x0000000200067202 */ /* 0x000fe20000000f00 */
[----:B------:R-:W-:-:S04]  /*2230*/  ULOP3.LUT UR4, UR5, 0x7ffffff0, URZ, 0xc0, !UPT ;  /* 0x7ffffff005047892 */ /* 0x000fc8000f8ec0ff */
[----:B------:R-:W-:Y:S02]  /*2240*/  UIADD3 UR5, UPT, UPT, -UR4, URZ, URZ ;  /* 0x000000ff04057290 */ /* 0x000fe4000fffe1ff */
[----:B0-----:R-:W-:-:S04]  /*2250*/  UIADD3 UR6, UP0, UPT, UR6, 0x20, URZ ;  /* 0x0000002006067890 */ /* 0x001fc8000ff1e0ff */
[----:B------:R-:W-:-:S12]  /*2260*/  UIADD3.X UR7, UPT, UPT, URZ, UR7, URZ, UP0, !UPT ;  /* 0x00000007ff077290 */ /* 0x000fd800087fe4ff */
.L_x_63:
[----:B0-----:R-:W-:Y:S02]  /*2270*/  MOV R4, UR6 ;  /* 0x0000000600047c02 */ /* 0x001fe40008000f00 */
[----:B------:R-:W-:-:S03]  /*2280*/  MOV R5, UR7 ;  /* 0x0000000700057c02 */ /* 0x000fc60008000f00 */
[----:B------:R-:W-:-:S05]  /*2290*/  IMAD.WIDE R4, R6, 0x4, R4 ;  /* 0x0000000406047825 */ /* 0x000fca00078e0204 */
[----:B------:R-:W2:Y:S01]  /*22a0*/  LDG.E R0, desc[UR10][R4.64+-0x20] ;  /* 0xffffe00a04007981 */ /* 0x000ea2000c1e1900 */
[----:B------:R-:W0:Y:S01]  /*22b0*/  MUFU.RCP R8, R3 ;  /* 0x0000000300087308 */ /* 0x000e220000001000 */
[----:B------:R-:W-:Y:S01]  /*22c0*/  UIADD3 UR5, UPT, UPT, UR5, 0x10, URZ ;  /* 0x0000001005057890 */ /* 0x000fe2000fffe0ff */
[----:B------:R-:W-:Y:S03]  /*22d0*/  BSSY.RECONVERGENT B2, `(.L_x_31) ;  /* 0x000000c000027945 */ /* 0x000fe60003800200 */
[----:B------:R-:W-:Y:S01]  /*22e0*/  UISETP.NE.AND UP0, UPT, UR5, URZ, UPT ;  /* 0x000000ff0500728c */ /* 0x000fe2000bf05270 */
[----:B0-----:R-:W-:-:S04]  /*22f0*/  FFMA R7, R8, -R3, 1 ;  /* 0x3f80000008077423 */ /* 0x001fc80000000803 */
[----:B------:R-:W-:Y:S01]  /*2300*/  FFMA R7, R8, R7, R8 ;  /* 0x0000000708077223 */ /* 0x000fe20000000008 */
[----:B--2---:R-:W0:Y:S03]  /*2310*/  FCHK P0, R0, R3 ;  /* 0x0000000300007302 */ /* 0x004e260000000000 */
[----:B------:R-:W-:-:S04]  /*2320*/  FFMA R8, R0, R7, RZ ;  /* 0x0000000700087223 */ /* 0x000fc800000000ff */
[----:B------:R-:W-:-:S04]  /*2330*/  FFMA R9, R8, -R3, R0 ;  /* 0x8000000308097223 */ /* 0x000fc80000000000 */
[----:B------:R-:W-:Y:S01]  /*2340*/  FFMA R7, R7, R9, R8 ;  /* 0x0000000907077223 */ /* 0x000fe20000000008 */
[----:B0-----:R-:W-:Y:S06]  /*2350*/  @!P0 BRA `(.L_x_32) ;  /* 0x00000000000c8947 */ /* 0x001fec0003800000 */
[----:B------:R-:W-:-:S07]  /*2360*/  MOV R8, 0x2380 ;  /* 0x0000238000087802 */ /* 0x000fce0000000f00 */
[----:B------:R-:W-:Y:S05]  /*2370*/  CALL.REL.NOINC `($__internal_1_$__cuda_sm3x_div_rn_noftz_f32_slowpath) ;  /* 0x0000001c00e87944 */ /* 0x000fea0003c00000 */
[----:B------:R-:W-:-:S07]  /*2380*/  MOV R7, R0 ;  /* 0x0000000000077202 */ /* 0x000fce0000000f00 */
.L_x_32:
[----:B------:R-:W-:Y:S05]  /*2390*/  BSYNC.RECONVERGENT B2 ;  /* 0x0000000000027941 */ /* 0x000fea0003800200 */
.L_x_31:
[----:B------:R-:W2:Y:S01]  /*23a0*/  LDG.E R11, desc[UR10][R4.64+-0x1c] ;  /* 0xffffe40a040b7981 */ /* 0x000ea2000c1e1900 */
[----:B------:R-:W0:Y:S01]  /*23b0*/  MUFU.RCP R0, R3 ;  /* 0x0000000300007308 */ /* 0x000e220000001000 */
[----:B------:R-:W-:Y:S02]  /*23c0*/  BSSY.RECONVERGENT B2, `(.L_x_33) ;  /* 0x000000d000027945 */ /* 0x000fe40003800200 */
[----:B------:R1:W-:Y:S01]  /*23d0*/  STG.E desc[UR10][R4.64+-0x20], R7 ;  /* 0xffffe00704007986 */ /* 0x0003e2000c10190a */
[----:B0-----:R-:W-:-:S04]  /*23e0*/  FFMA R9, R0, -R3, 1 ;  /* 0x3f80000000097423 */ /* 0x001fc80000000803 */
[----:B------:R-:W-:Y:S01]  /*23f0*/  FFMA R0, R0, R9, R0 ;  /* 0x0000000900007223 */ /* 0x000fe20000000000 */
[----:B--2---:R-:W0:Y:S03]  /*2400*/  FCHK P0, R11, R3 ;  /* 0x000000030b007302 */ /* 0x004e260000000000 */
[----:B------:R-:W-:-:S04]  /*2410*/  FFMA R8, R0, R11, RZ ;  /* 0x0000000b00087223 */ /* 0x000fc800000000ff */
[----:B------:R-:W-:-:S04]  /*2420*/  FFMA R9, R8, -R3, R11 ;  /* 0x8000000308097223 */ /* 0x000fc8000000000b */
[----:B------:R-:W-:Y:S01]  /*2430*/  FFMA R9, R0, R9, R8 ;  /* 0x0000000900097223 */ /* 0x000fe20000000008 */
[----:B01----:R-:W-:Y:S06]  /*2440*/  @!P0 BRA `(.L_x_34) ;  /* 0x0000000000108947 */ /* 0x003fec0003800000 */
[----:B------:R-:W-:Y:S02]  /*2450*/  MOV R0, R11 ;  /* 0x0000000b00007202 */ /* 0x000fe40000000f00 */
[----:B------:R-:W-:-:S07]  /*2460*/  MOV R8, 0x2480 ;  /* 0x0000248000087802 */ /* 0x000fce0000000f00 */
[----:B------:R-:W-:Y:S05]  /*2470*/  CALL.REL.NOINC `($__internal_1_$__cuda_sm3x_div_rn_noftz_f32_slowpath) ;  /* 0x0000001c00a87944 */ /* 0x000fea0003c00000 */
[----:B------:R-:W-:-:S07]  /*2480*/  MOV R9, R0 ;  /* 0x0000000000097202 */ /* 0x000fce0000000f00 */
.L_x_34:
[----:B------:R-:W-:Y:S05]  /*2490*/  BSYNC.RECONVERGENT B2 ;  /* 0x0000000000027941 */ /* 0x000fea0003800200 */
.L_x_33:
        /* <DEDUP_REMOVED lines=15> */
.L_x_36:
[----:B------:R-:W-:Y:S05]  /*2590*/  BSYNC.RECONVERGENT B2 ;  /* 0x0000000000027941 */ /* 0x000fea0003800200 */
.L_x_35:
        /* <DEDUP_REMOVED lines=15> */
.L_x_38:
[----:B------:R-:W-:Y:S05]  /*2690*/  BSYNC.RECONVERGENT B2 ;  /* 0x0000000000027941 */ /* 0x000fea0003800200 */
.L_x_37:
        /* <DEDUP_REMOVED lines=15> */
.L_x_40:
[----:B------:R-:W-:Y:S05]  /*2790*/  BSYNC.RECONVERGENT B2 ;  /* 0x0000000000027941 */ /* 0x000fea0003800200 */
.L_x_39:
        /* <DEDUP_REMOVED lines=15> */
.L_x_42:
[----:B------:R-:W-:Y:S05]  /*2890*/  BSYNC.RECONVERGENT B2 ;  /* 0x0000000000027941 */ /* 0x000fea0003800200 */
.L_x_41:
        /* <DEDUP_REMOVED lines=15> */
.L_x_44:
[----:B------:R-:W-:Y:S05]  /*2990*/  BSYNC.RECONVERGENT B2 ;  /* 0x0000000000027941 */ /* 0x000fea0003800200 */
.L_x_43:
        /* <DEDUP_REMOVED lines=15> */
.L_x_46:
[----:B------:R-:W-:Y:S05]  /*2a90*/  BSYNC.RECONVERGENT B2 ;  /* 0x0000000000027941 */ /* 0x000fea0003800200 */
.L_x_45:
        /* <DEDUP_REMOVED lines=15> */
.L_x_48:
[----:B------:R-:W-:Y:S05]  /*2b90*/  BSYNC.RECONVERGENT B2 ;  /* 0x0000000000027941 */ /* 0x000fea0003800200 */
.L_x_47:
        /* <DEDUP_REMOVED lines=15> */
.L_x_50:
[----:B------:R-:W-:Y:S05]  /*2c90*/  BSYNC.RECONVERGENT B2 ;  /* 0x0000000000027941 */ /* 0x000fea0003800200 */
.L_x_49:
        /* <DEDUP_REMOVED lines=15> */
.L_x_52:
[----:B------:R-:W-:Y:S05]  /*2d90*/  BSYNC.RECONVERGENT B2 ;  /* 0x0000000000027941 */ /* 0x000fea0003800200 */
.L_x_51:
        /* <DEDUP_REMOVED lines=15> */
.L_x_54:
[----:B------:R-:W-:Y:S05]  /*2e90*/  BSYNC.RECONVERGENT B2 ;  /* 0x0000000000027941 */ /* 0x000fea0003800200 */
.L_x_53:
        /* <DEDUP_REMOVED lines=15> */
.L_x_56:
[----:B------:R-:W-:Y:S05]  /*2f90*/  BSYNC.RECONVERGENT B2 ;  /* 0x0000000000027941 */ /* 0x000fea0003800200 */
.L_x_55:
        /* <DEDUP_REMOVED lines=15> */
.L_x_58:
[----:B------:R-:W-:Y:S05]  /*3090*/  BSYNC.RECONVERGENT B2 ;  /* 0x0000000000027941 */ /* 0x000fea0003800200 */
.L_x_57:
        /* <DEDUP_REMOVED lines=15> */
.L_x_60:
[----:B------:R-:W-:Y:S05]  /*3190*/  BSYNC.RECONVERGENT B2 ;  /* 0x0000000000027941 */ /* 0x000fea0003800200 */
.L_x_59:
        /* <DEDUP_REMOVED lines=15> */
.L_x_62:
[----:B------:R-:W-:Y:S05]  /*3290*/  BSYNC.RECONVERGENT B2 ;  /* 0x0000000000027941 */ /* 0x000fea0003800200 */
.L_x_61:
[----:B------:R0:W-:Y:S01]  /*32a0*/  STG.E desc[UR10][R4.64+0x1c], R9 ;  /* 0x00001c0904007986 */ /* 0x0001e2000c10190a */
[----:B------:R-:W-:Y:S01]  /*32b0*/  IADD3 R6, PT, PT, R6, 0x10, RZ ;  /* 0x0000001006067810 */ /* 0x000fe20007ffe0ff */
[----:B------:R-:W-:Y:S06]  /*32c0*/  BRA.U UP0, `(.L_x_63) ;  /* 0xffffffed00e87547 */ /* 0x000fec000b83ffff */
.L_x_30:
[----:B------:R-:W-:-:S13]  /*32d0*/  ISETP.NE.AND P0, PT, RZ, UR8, PT ;  /* 0x00000008ff007c0c */ /* 0x000fda000bf05270 */
[----:B------:R-:W-:Y:S05]  /*32e0*/  @!P0 EXIT ;  /* 0x000000000000894d */ /* 0x000fea0003800000 */
[----:B------:R-:W1:Y:S01]  /*32f0*/  LDCU UR5, c[0x0][0x384] ;  /* 0x00007080ff0577ac */ /* 0x000e620008000800 */
[----:B------:R-:W-:Y:S02]  /*3300*/  UISETP.GE.U32.AND UP0, UPT, UR8, 0x8, UPT ;  /* 0x000000080800788c */ /* 0x000fe4000bf06070 */
[----:B-1----:R-:W-:-:S07]  /*3310*/  ULOP3.LUT UR5, UR5, 0x7, URZ, 0xc0, !UPT ;  /* 0x0000000705057892 */ /* 0x002fce000f8ec0ff */
[----:B------:R-:W-:Y:S05]  /*3320*/  BRA.U !UP0, `(.L_x_64) ;  /* 0x0000000908107547 */ /* 0x000fea000b800000 */
[----:B0-----:R-:W0:Y:S01]  /*3330*/  LDC.64 R4, c[0x0][0x388] ;  /* 0x0000e200ff047b82 */ /* 0x001e220000000a00 */
[----:B------:R-:W-:-:S05]  /*3340*/  IADD3 R7, PT, PT, R2, UR4, RZ ;  /* 0x0000000402077c10 */ /* 0x000fca000fffe0ff */
[----:B0-----:R-:W-:-:S05]  /*3350*/  IMAD.WIDE R4, R7, 0x4, R4 ;  /* 0x0000000407047825 */ /* 0x001fca00078e0204 */
[----:B------:R-:W2:Y:S01]  /*3360*/  LDG.E R9, desc[UR10][R4.64] ;  /* 0x0000000a04097981 */ /* 0x000ea2000c1e1900 */
[----:B------:R-:W0:Y:S01]  /*3370*/  MUFU.RCP R0, R3 ;  /* 0x0000000300007308 */ /* 0x000e220000001000 */
[----:B------:R-:W-:Y:S01]  /*3380*/  BSSY.RECONVERGENT B2, `(.L_x_65) ;  /* 0x000000c000027945 */ /* 0x000fe20003800200 */
[----:B0-----:R-:W-:-:S04]  /*3390*/  FFMA R7, R0, -R3, 1 ;  /* 0x3f80000000077423 */ /* 0x001fc80000000803 */
[----:B------:R-:W-:Y:S02]  /*33a0*/  FFMA R0, R0, R7, R0 ;  /* 0x0000000700007223 */ /* 0x000fe40000000000 */
[----:B--2---:R-:W0:Y:S02]  /*33b0*/  FCHK P0, R9, R3 ;  /* 0x0000000309007302 */ /* 0x004e240000000000 */
[----:B------:R-:W-:-:S04]  /*33c0*/  FFMA R6, R0, R9, RZ ;  /* 0x0000000900067223 */ /* 0x000fc800000000ff */
[----:B------:R-:W-:-:S04]  /*33d0*/  FFMA R7, R6, -R3, R9 ;  /* 0x8000000306077223 */ /* 0x000fc80000000009 */
[----:B------:R-:W-:Y:S01]  /*33e0*/  FFMA R7, R0, R7, R6 ;  /* 0x0000000700077223 */ /* 0x000fe20000000006 */
[----:B0-----:R-:W-:Y:S06]  /*33f0*/  @!P0 BRA `(.L_x_66) ;  /* 0x0000000000108947 */ /* 0x001fec0003800000 */
[----:B------:R-:W-:Y:S02]  /*3400*/  MOV R0, R9 ;  /* 0x0000000900007202 */ /* 0x000fe40000000f00 */
[----:B------:R-:W-:-:S07]  /*3410*/  MOV R8, 0x3430 ;  /* 0x0000343000087802 */ /* 0x000fce0000000f00 */
[----:B------:R-:W-:Y:S05]  /*3420*/  CALL.REL.NOINC `($__internal_1_$__cuda_sm3x_div_rn_noftz_f32_slowpath) ;  /* 0x0000000c00bc7944 */ /* 0x000fea0003c00000 */
[----:B------:R-:W-:-:S07]  /*3430*/  MOV R7, R0 ;  /* 0x0000000000077202 */ /* 0x000fce0000000f00 */
.L_x_66:
[----:B------:R-:W-:Y:S05]  /*3440*/  BSYNC.RECONVERGENT B2 ;  /* 0x0000000000027941 */ /* 0x000fea0003800200 */
.L_x_65:
        /* <DEDUP_REMOVED lines=15> */
.L_x_68:
[----:B------:R-:W-:Y:S05]  /*3540*/  BSYNC.RECONVERGENT B2 ;  /* 0x0000000000027941 */ /* 0x000fea0003800200 */
.L_x_67:
        /* <DEDUP_REMOVED lines=15> */
.L_x_70:
[----:B------:R-:W-:Y:S05]  /*3640*/  BSYNC.RECONVERGENT B2 ;  /* 0x0000000000027941 */ /* 0x000fea0003800200 */
.L_x_69:
        /* <DEDUP_REMOVED lines=15> */
.L_x_72:
[----:B------:R-:W-:Y:S05]  /*3740*/  BSYNC.RECONVERGENT B2 ;  /* 0x0000000000027941 */ /* 0x000fea0003800200 */
.L_x_71:
        /* <DEDUP_REMOVED lines=15> */
.L_x_74:
[----:B------:R-:W-:Y:S05]  /*3840*/  BSYNC.RECONVERGENT B2 ;  /* 0x0000000000027941 */ /* 0x000fea0003800200 */
.L_x_73:
        /* <DEDUP_REMOVED lines=15> */
.L_x_76:
[----:B------:R-:W-:Y:S05]  /*3940*/  BSYNC.RECONVERGENT B2 ;  /* 0x0000000000027941 */ /* 0x000fea0003800200 */
.L_x_75:
        /* <DEDUP_REMOVED lines=15> */
.L_x_78:
[----:B------:R-:W-:Y:S05]  /*3a40*/  BSYNC.RECONVERGENT B2 ;  /* 0x0000000000027941 */ /* 0x000fea0003800200 */
.L_x_77:
        /* <DEDUP_REMOVED lines=15> */
.L_x_80:
[----:B------:R-:W-:Y:S05]  /*3b40*/  BSYNC.RECONVERGENT B2 ;  /* 0x0000000000027941 */ /* 0x000fea0003800200 */
.L_x_79:
[----:B------:R1:W-:Y:S01]  /*3b50*/  STG.E desc[UR10][R4.64+0x1c], R9 ;  /* 0x00001c0904007986 */ /* 0x0003e2000c10190a */
[----:B------:R-:W-:-:S12]  /*3b60*/  UIADD3 UR4, UPT, UPT, UR4, 0x8, URZ ;  /* 0x0000000804047890 */ /* 0x000fd8000fffe0ff */
.L_x_64:
[----:B------:R-:W-:-:S13]  /*3b70*/  ISETP.NE.AND P0, PT, RZ, UR5, PT ;  /* 0x00000005ff007c0c */ /* 0x000fda000bf05270 */
[----:B------:R-:W-:Y:S05]  /*3b80*/  @!P0 EXIT ;  /* 0x000000000000894d */ /* 0x000fea0003800000 */
[----:B------:R-:W2:Y:S01]  /*3b90*/  LDCU UR6, c[0x0][0x384] ;  /* 0x00007080ff0677ac */ /* 0x000ea20008000800 */
[----:B------:R-:W-:Y:S02]  /*3ba0*/  UISETP.GE.U32.AND UP0, UPT, UR5, 0x4, UPT ;  /* 0x000000040500788c */ /* 0x000fe4000bf06070 */
[----:B--2---:R-:W-:-:S07]  /*3bb0*/  ULOP3.LUT UR6, UR6, 0x3, URZ, 0xc0, !UPT ;  /* 0x0000000306067892 */ /* 0x004fce000f8ec0ff */
[----:B------:R-:W-:Y:S05]  /*3bc0*/  BRA.U !UP0, `(.L_x_81) ;  /* 0x0000000508107547 */ /* 0x000fea000b800000 */
[----:B01----:R-:W0:Y:S01]  /*3bd0*/  LDC.64 R4, c[0x0][0x388] ;  /* 0x0000e200ff047b82 */ /* 0x003e220000000a00 */
        /* <DEDUP_REMOVED lines=16> */
.L_x_83:
[----:B------:R-:W-:Y:S05]  /*3ce0*/  BSYNC.RECONVERGENT B2 ;  /* 0x0000000000027941 */ /* 0x000fea0003800200 */
.L_x_82:
        /* <DEDUP_REMOVED lines=15> */
.L_x_85:
[----:B------:R-:W-:Y:S05]  /*3de0*/  BSYNC.RECONVERGENT B2 ;  /* 0x0000000000027941 */ /* 0x000fea0003800200 */
.L_x_84:
        /* <DEDUP_REMOVED lines=15> */
.L_x_87:
[----:B------:R-:W-:Y:S05]  /*3ee0*/  BSYNC.RECONVERGENT B2 ;  /* 0x0000000000027941 */ /* 0x000fea0003800200 */
.L_x_86:
        /* <DEDUP_REMOVED lines=15> */
.L_x_89:
[----:B------:R-:W-:Y:S05]  /*3fe0*/  BSYNC.RECONVERGENT B2 ;  /* 0x0000000000027941 */ /* 0x000fea0003800200 */
.L_x_88:
[----:B------:R2:W-:Y:S01]  /*3ff0*/  STG.E desc[UR10][R4.64+0xc], R9 ;  /* 0x00000c0904007986 */ /* 0x0005e2000c10190a */
[----:B------:R-:W-:-:S12]  /*4000*/  UIADD3 UR4, UPT, UPT, UR4, 0x4, URZ ;  /* 0x0000000404047890 */ /* 0x000fd8000fffe0ff */
.L_x_81:
[----:B------:R-:W-:-:S13]  /*4010*/  ISETP.NE.AND P0, PT, RZ, UR6, PT ;  /* 0x00000006ff007c0c */ /* 0x000fda000bf05270 */
[----:B------:R-:W-:Y:S05]  /*4020*/  @!P0 EXIT ;  /* 0x000000000000894d */ /* 0x000fea0003800000 */
[----:B012---:R-:W0:Y:S01]  /*4030*/  LDC.64 R4, c[0x0][0x388] ;  /* 0x0000e200ff047b82 */ /* 0x007e220000000a00 */
[----:B------:R-:W-:Y:S01]  /*4040*/  IADD3 R11, PT, PT, R2, UR4, RZ ;  /* 0x00000004020b7c10 */ /* 0x000fe2000fffe0ff */
[----:B------:R-:W-:-:S12]  /*4050*/  UIADD3 UR5, UPT, UPT, -UR6, URZ, URZ ;  /* 0x000000ff06057290 */ /* 0x000fd8000fffe1ff */
.L_x_92:
[----:B01----:R-:W-:-:S05]  /*4060*/  IMAD.WIDE R6, R11, 0x4, R4 ;  /* 0x000000040b067825 */ /* 0x003fca00078e0204 */
        /* <DEDUP_REMOVED lines=16> */
.L_x_91:
[----:B------:R-:W-:Y:S05]  /*4170*/  BSYNC.RECONVERGENT B2 ;  /* 0x0000000000027941 */ /* 0x000fea0003800200 */
.L_x_90:
[----:B------:R1:W-:Y:S01]  /*4180*/  STG.E desc[UR10][R6.64], R9 ;  /* 0x0000000906007986 */ /* 0x0003e2000c10190a */
[----:B------:R-:W-:Y:S01]  /*4190*/  IADD3 R11, PT, PT, R11, 0x1, RZ ;  /* 0x000000010b0b7810 */ /* 0x000fe20007ffe0ff */
[----:B------:R-:W-:Y:S06]  /*41a0*/  BRA.U UP0, `(.L_x_92) ;  /* 0xfffffffd00ac7547 */ /* 0x000fec000b83ffff */
[----:B------:R-:W-:Y:S05]  /*41b0*/  EXIT ;  /* 0x000000000000794d */ /* 0x000fea0003800000 */
        .weak           $__internal_0_$__cuda_sm20_sqrt_rn_f32_slowpath
        .type           $__internal_0_$__cuda_sm20_sqrt_rn_f32_slowpath,@function
        .size           $__internal_0_$__cuda_sm20_sqrt_rn_f32_slowpath,($__internal_1_$__cuda_sm3x_div_rn_noftz_f32_slowpath - $__internal_0_$__cuda_sm20_sqrt_rn_f32_slowpath)
$__internal_0_$__cuda_sm20_sqrt_rn_f32_slowpath:
[----:B------:R-:W-:-:S13]  /*41c0*/  LOP3.LUT P1, RZ, R0, 0x7fffffff, RZ, 0xc0, !PT ;  /* 0x7fffffff00ff7812 */ /* 0x000fda000782c0ff */
[----:B------:R-:W-:Y:S01]  /*41d0*/  @!P1 MOV R3, R0 ;  /* 0x0000000000039202 */ /* 0x000fe20000000f00 */
[----:B------:R-:W-:Y:S06]  /*41e0*/  @!P1 BRA `(.L_x_93) ;  /* 0x0000000000409947 */ /* 0x000fec0003800000 */
[----:B------:R-:W-:-:S13]  /*41f0*/  FSETP.GEU.FTZ.AND P1, PT, R0, RZ, PT ;  /* 0x000000ff0000720b */ /* 0x000fda0003f3e000 */
[----:B------:R-:W-:Y:S01]  /*4200*/  @!P1 MOV R3, 0x7fffffff ;  /* 0x7fffffff00039802 */ /* 0x000fe20000000f00 */
[----:B------:R-:W-:Y:S06]  /*4210*/  @!P1 BRA `(.L_x_93) ;  /* 0x0000000000349947 */ /* 0x000fec0003800000 */
[----:B------:R-:W-:-:S13]  /*4220*/  FSETP.GTU.FTZ.AND P1, PT, |R0|, +INF , PT ;  /* 0x7f8000000000780b */ /* 0x000fda0003f3c200 */
[----:B------:R-:W-:Y:S01]  /*4230*/  @P1 FADD.FTZ R3, R0, 1 ;  /* 0x3f80000000031421 */ /* 0x000fe20000010000 */
[----:B------:R-:W-:Y:S06]  /*4240*/  @P1 BRA `(.L_x_93) ;  /* 0x0000000000281947 */ /* 0x000fec0003800000 */
[----:B------:R-:W-:-:S13]  /*4250*/  FSETP.NEU.FTZ.AND P1, PT, |R0|, +INF , PT ;  /* 0x7f8000000000780b */ /* 0x000fda0003f3d200 */
[----:B------:R-:W-:-:S04]  /*4260*/  @P1 FFMA R4, R0, 1.84467440737095516160e+19, RZ ;  /* 0x5f80000000041823 */ /* 0x000fc800000000ff */
[----:B------:R-:W0:Y:S02]  /*4270*/  @P1 MUFU.RSQ R3, R4 ;  /* 0x0000000400031308 */ /* 0x000e240000001400 */
[----:B0-----:R-:W-:Y:S01]  /*4280*/  @P1 FMUL.FTZ R5, R4, R3 ;  /* 0x0000000304051220 */ /* 0x001fe20000410000 */
[----:B------:R-:W-:Y:S01]  /*4290*/  @P1 FMUL.FTZ R7, R3, 0.5 ;  /* 0x3f00000003071820 */ /* 0x000fe20000410000 */
[----:B------:R-:W-:Y:S02]  /*42a0*/  @!P1 MOV R3, R0 ;  /* 0x0000000000039202 */ /* 0x000fe40000000f00 */
[----:B------:R-:W-:-:S04]  /*42b0*/  @P1 FADD.FTZ R6, -R5, -RZ ;  /* 0x800000ff05061221 */ /* 0x000fc80000010100 */
[----:B------:R-:W-:-:S04]  /*42c0*/  @P1 FFMA R6, R5, R6, R4 ;  /* 0x0000000605061223 */ /* 0x000fc80000000004 */
[----:B------:R-:W-:-:S04]  /*42d0*/  @P1 FFMA R6, R6, R7, R5 ;  /* 0x0000000706061223 */ /* 0x000fc80000000005 */
[----:B------:R-:W-:-:S07]  /*42e0*/  @P1 FMUL.FTZ R3, R6, 2.3283064365386962891e-10 ;  /* 0x2f80000006031820 */ /* 0x000fce0000410000 */
.L_x_93:
[----:B------:R-:W-:Y:S01]  /*42f0*/  HFMA2 R5, -RZ, RZ, 0, 0 ;  /* 0x00000000ff057431 */ /* 0x000fe200000001ff */
[----:B------:R-:W-:-:S04]  /*4300*/  MOV R4, R8 ;  /* 0x0000000800047202 */ /* 0x000fc80000000f00 */
[----:B------:R-:W-:Y:S05]  /*4310*/  RET.REL.NODEC R4 `(_Z9normalizeiiPfi) ;  /* 0xffffffbc04387950 */ /* 0x000fea0003c3ffff */
        .weak           $__internal_1_$__cuda_sm3x_div_rn_noftz_f32_slowpath
        .type           $__internal_1_$__cuda_sm3x_div_rn_noftz_f32_slowpath,@function
        .size           $__internal_1_$__cuda_sm3x_div_rn_noftz_f32_slowpath,(.L_x_112 - $__internal_1_$__cuda_sm3x_div_rn_noftz_f32_slowpath)
$__internal_1_$__cuda_sm3x_div_rn_noftz_f32_slowpath:
[----:B------:R-:W-:Y:S01]  /*4320*/  SHF.R.U32.HI R9, RZ, 0x17, R3 ;  /* 0x00000017ff097819 */ /* 0x000fe20000011603 */
[----:B------:R-:W-:Y:S01]  /*4330*/  BSSY.RECONVERGENT B0, `(.L_x_94) ;  /* 0x0000065000007945 */ /* 0x000fe20003800200 */
[----:B------:R-:W-:Y:S02]  /*4340*/  SHF.R.U32.HI R12, RZ, 0x17, R0 ;  /* 0x00000017ff0c7819 */ /* 0x000fe40000011600 */
[----:B------:R-:W-:Y:S02]  /*4350*/  LOP3.LUT R9, R9, 0xff, RZ, 0xc0, !PT ;  /* 0x000000ff09097812 */ /* 0x000fe400078ec0ff */
[----:B------:R-:W-:Y:S02]  /*4360*/  LOP3.LUT R12, R12, 0xff, RZ, 0xc0, !PT ;  /* 0x000000ff0c0c7812 */ /* 0x000fe400078ec0ff */
[----:B------:R-:W-:Y:S02]  /*4370*/  IADD3 R13, PT, PT, R9, -0x1, RZ ;  /* 0xffffffff090d7810 */ /* 0x000fe40007ffe0ff */
[----:B------:R-:W-:-:S02]  /*4380*/  IADD3 R10, PT, PT, R12, -0x1, RZ ;  /* 0xffffffff0c0a7810 */ /* 0x000fc40007ffe0ff */
[----:B------:R-:W-:Y:S02]  /*4390*/  ISETP.GT.U32.AND P0, PT, R13, 0xfd, PT ;  /* 0x000000fd0d00780c */ /* 0x000fe40003f04070 */
[----:B------:R-:W-:Y:S02]  /*43a0*/  MOV R13, R3 ;  /* 0x00000003000d7202 */ /* 0x000fe40000000f00 */
[----:B------:R-:W-:-:S13]  /*43b0*/  ISETP.GT.U32.OR P0, PT, R10, 0xfd, P0 ;  /* 0x000000fd0a00780c */ /* 0x000fda0000704470 */
[----:B------:R-:W-:Y:S01]  /*43c0*/  @!P0 MOV R10, RZ ;  /* 0x000000ff000a8202 */ /* 0x000fe20000000f00 */
[----:B------:R-:W-:Y:S06]  /*43d0*/  @!P0 BRA `(.L_x_95) ;  /* 0x0000000000648947 */ /* 0x000fec0003800000 */
[----:B------:R-:W-:Y:S02]  /*43e0*/  FSETP.GTU.FTZ.AND P0, PT, |R0|, +INF , PT ;  /* 0x7f8000000000780b */ /* 0x000fe40003f1c200 */
[----:B------:R-:W-:-:S04]  /*43f0*/  FSETP.GTU.FTZ.AND P1, PT, |R3|, +INF , PT ;  /* 0x7f8000000300780b */ /* 0x000fc80003f3c200 */
[----:B------:R-:W-:-:S13]  /*4400*/  PLOP3.LUT P0, PT, P0, P1, PT, 0xf8, 0x8f ;  /* 0x00000000008f781c */ /* 0x000fda0000703f70 */
[----:B------:R-:W-:Y:S05]  /*4410*/  @P0 BRA `(.L_x_96) ;  /* 0x0000000400540947 */ /* 0x000fea0003800000 */
[----:B------:R-:W-:-:S13]  /*4420*/  LOP3.LUT P0, RZ, R13, 0x7fffffff, R0, 0xc8, !PT ;  /* 0x7fffffff0dff7812 */ /* 0x000fda000780c800 */
[----:B------:R-:W-:Y:S05]  /*4430*/  @!P0 BRA `(.L_x_97) ;  /* 0x0000000400448947 */ /* 0x000fea0003800000 */
[C---:B------:R-:W-:Y:S02]  /*4440*/  FSETP.NEU.FTZ.AND P1, PT, |R0|.reuse, +INF , PT ;  /* 0x7f8000000000780b */ /* 0x040fe40003f3d200 */
[----:B------:R-:W-:Y:S02]  /*4450*/  FSETP.NEU.FTZ.AND P2, PT, |R3|, +INF , PT ;  /* 0x7f8000000300780b */ /* 0x000fe40003f5d200 */
[----:B------:R-:W-:-:S11]  /*4460*/  FSETP.NEU.FTZ.AND P0, PT, |R0|, +INF , PT ;  /* 0x7f8000000000780b */ /* 0x000fd60003f1d200 */
[----:B------:R-:W-:Y:S05]  /*4470*/  @!P2 BRA !P1, `(.L_x_97) ;  /* 0x000000040034a947 */ /* 0x000fea0004800000 */
[----:B------:R-:W-:-:S04]  /*4480*/  LOP3.LUT P1, RZ, R0, 0x7fffffff, RZ, 0xc0, !PT ;  /* 0x7fffffff00ff7812 */ /* 0x000fc8000782c0ff */
[----:B------:R-:W-:-:S13]  /*4490*/  PLOP3.LUT P1, PT, P2, P1, PT, 0x2f, 0xf2 ;  /* 0x0000000000f2781c */ /* 0x000fda0001722577 */
[----:B------:R-:W-:Y:S05]  /*44a0*/  @P1 BRA `(.L_x_98) ;  /* 0x0000000400201947 */ /* 0x000fea0003800000 */
[----:B------:R-:W-:-:S04]  /*44b0*/  LOP3.LUT P1, RZ, R13, 0x7fffffff, RZ, 0xc0, !PT ;  /* 0x7fffffff0dff7812 */ /* 0x000fc8000782c0ff */
[----:B------:R-:W-:-:S13]  /*44c0*/  PLOP3.LUT P0, PT, P0, P1, PT, 0x2f, 0xf2 ;  /* 0x0000000000f2781c */ /* 0x000fda0000702577 */
[----:B------:R-:W-:Y:S05]  /*44d0*/  @P0 BRA `(.L_x_99) ;  /* 0x0000000400080947 */ /* 0x000fea0003800000 */
[----:B------:R-:W-:-:S04]  /*44e0*/  IADD3 R10, PT, PT, R12, -0x1, RZ ;  /* 0xffffffff0c0a7810 */ /* 0x000fc80007ffe0ff */
[----:B------:R-:W-:Y:S02]  /*44f0*/  ISETP.GE.AND P0, PT, R10, RZ, PT ;  /* 0x000000ff0a00720c */ /* 0x000fe40003f06270 */
[----:B------:R-:W-:-:S04]  /*4500*/  IADD3 R10, PT, PT, R9, -0x1, RZ ;  /* 0xffffffff090a7810 */ /* 0x000fc80007ffe0ff */
[----:B------:R-:W-:-:S07]  /*4510*/  ISETP.GE.AND P1, PT, R10, RZ, PT ;  /* 0x000000ff0a00720c */ /* 0x000fce0003f26270 */
[----:B------:R-:W-:Y:S01]  /*4520*/  @P0 MOV R10, RZ ;  /* 0x000000ff000a0202 */ /* 0x000fe20000000f00 */
[----:B------:R-:W-:Y:S01]  /*4530*/  @!P0 FFMA R0, R0, 1.84467440737095516160e+19, RZ ;  /* 0x5f80000000008823 */ /* 0x000fe200000000ff */
[----:B------:R-:W-:-:S04]  /*4540*/  @!P0 MOV R10, 0xffffffc0 ;  /* 0xffffffc0000a8802 */ /* 0x000fc80000000f00 */
[----:B------:R-:W-:Y:S01]  /*4550*/  @!P1 FFMA R13, R3, 1.84467440737095516160e+19, RZ ;  /* 0x5f800000030d9823 */ /* 0x000fe200000000ff */
[----:B------:R-:W-:-:S07]  /*4560*/  @!P1 IADD3 R10, PT, PT, R10, 0x40, RZ ;  /* 0x000000400a0a9810 */ /* 0x000fce0007ffe0ff */
.L_x_95:
[----:B------:R-:W-:Y:S01]  /*4570*/  LEA R14, R9, 0xc0800000, 0x17 ;  /* 0xc0800000090e7811 */ /* 0x000fe200078eb8ff */
[----:B------:R-:W-:Y:S01]  /*4580*/  BSSY.RECONVERGENT B1, `(.L_x_100) ;  /* 0x0000036000017945 */ /* 0x000fe20003800200 */
[----:B------:R-:W-:Y:S02]  /*4590*/  IADD3 R12, PT, PT, R12, -0x7f, RZ ;  /* 0xffffff810c0c7810 */ /* 0x000fe40007ffe0ff */
[----:B------:R-:W-:-:S03]  /*45a0*/  IADD3 R16, PT, PT, -R14, R13, RZ ;  /* 0x0000000d0e107210 */ /* 0x000fc60007ffe1ff */
[----:B------:R-:W-:Y:S01]  /*45b0*/  IMAD R0, R12, -0x800000, R0 ;  /* 0xff8000000c007824 */ /* 0x000fe200078e0200 */
[----:B------:R-:W0:Y:S01]  /*45c0*/  MUFU.RCP R13, R16 ;  /* 0x00000010000d7308 */ /* 0x000e220000001000 */
[----:B------:R-:W-:-:S04]  /*45d0*/  FADD.FTZ R15, -R16, -RZ ;  /* 0x800000ff100f7221 */ /* 0x000fc80000010100 */
[----:B0-----:R-:W-:-:S04]  /*45e0*/  FFMA R14, R13, R15, 1 ;  /* 0x3f8000000d0e7423 */ /* 0x001fc8000000000f */
[----:B------:R-:W-:-:S04]  /*45f0*/  FFMA R13, R13, R14, R13 ;  /* 0x0000000e0d0d7223 */ /* 0x000fc8000000000d */
[----:B------:R-:W-:-:S04]  /*4600*/  FFMA R14, R0, R13, RZ ;  /* 0x0000000d000e7223 */ /* 0x000fc800000000ff */
[----:B------:R-:W-:-:S04]  /*4610*/  FFMA R17, R15, R14, R0 ;  /* 0x0000000e0f117223 */ /* 0x000fc80000000000 */
[----:B------:R-:W-:Y:S01]  /*4620*/  FFMA R14, R13, R17, R14 ;  /* 0x000000110d0e7223 */ /* 0x000fe2000000000e */
[----:B------:R-:W-:-:S03]  /*4630*/  IADD3 R17, PT, PT, R12, 0x7f, -R9 ;  /* 0x0000007f0c117810 */ /* 0x000fc60007ffe809 */
[----:B------:R-:W-:Y:S01]  /*4640*/  FFMA R15, R15, R14, R0 ;  /* 0x0000000e0f0f7223 */ /* 0x000fe20000000000 */
[----:B------:R-:W-:-:S03]  /*4650*/  IADD3 R17, PT, PT, R17, R10, RZ ;  /* 0x0000000a11117210 */ /* 0x000fc60007ffe0ff */
[----:B------:R-:W-:-:S05]  /*4660*/  FFMA R0, R13, R15, R14 ;  /* 0x0000000f0d007223 */ /* 0x000fca000000000e */
[----:B------:R-:W-:-:S04]  /*4670*/  SHF.R.U32.HI R9, RZ, 0x17, R0 ;  /* 0x00000017ff097819 */ /* 0x000fc80000011600 */
[----:B------:R-:W-:-:S04]  /*4680*/  LOP3.LUT R9, R9, 0xff, RZ, 0xc0, !PT ;  /* 0x000000ff09097812 */ /* 0x000fc800078ec0ff */
[----:B------:R-:W-:-:S04]  /*4690*/  IADD3 R12, PT, PT, R9, R17, RZ ;  /* 0x00000011090c7210 */ /* 0x000fc80007ffe0ff */
[----:B------:R-:W-:-:S04]  /*46a0*/  IADD3 R9, PT, PT, R12, -0x1, RZ ;  /* 0xffffffff0c097810 */ /* 0x000fc80007ffe0ff */
[----:B------:R-:W-:-:S13]  /*46b0*/  ISETP.GE.U32.AND P0, PT, R9, 0xfe, PT ;  /* 0x000000fe0900780c */ /* 0x000fda0003f06070 */
[----:B------:R-:W-:Y:S05]  /*46c0*/  @!P0 BRA `(.L_x_101) ;  /* 0x0000000000808947 */ /* 0x000fea0003800000 */
[----:B------:R-:W-:-:S13]  /*46d0*/  ISETP.GT.AND P0, PT, R12, 0xfe, PT ;  /* 0x000000fe0c00780c */ /* 0x000fda0003f04270 */
[----:B------:R-:W-:Y:S05]  /*46e0*/  @P0 BRA `(.L_x_102) ;  /* 0x00000000006c0947 */ /* 0x000fea0003800000 */
[----:B------:R-:W-:-:S13]  /*46f0*/  ISETP.GE.AND P0, PT, R12, 0x1, PT ;  /* 0x000000010c00780c */ /* 0x000fda0003f06270 */
[----:B------:R-:W-:Y:S05]  /*4700*/  @P0 BRA `(.L_x_103) ;  /* 0x0000000000740947 */ /* 0x000fea0003800000 */
[----:B------:R-:W-:Y:S02]  /*4710*/  ISETP.GE.AND P0, PT, R12, -0x18, PT ;  /* 0xffffffe80c00780c */ /* 0x000fe40003f06270 */
[----:B------:R-:W-:-:S11]  /*4720*/  LOP3.LUT R0, R0, 0x80000000, RZ, 0xc0, !PT ;  /* 0x8000000000007812 */ /* 0x000fd600078ec0ff */
[----:B------:R-:W-:Y:S05]  /*4730*/  @!P0 BRA `(.L_x_103) ;  /* 0x0000000000688947 */ /* 0x000fea0003800000 */
[-CC-:B------:R-:W-:Y:S01]  /*4740*/  FFMA.RZ R9, R13, R15.reuse, R14.reuse ;  /* 0x0000000f0d097223 */ /* 0x180fe2000000c00e */
[C---:B------:R-:W-:Y:S02]  /*4750*/  ISETP.NE.AND P2, PT, R12.reuse, RZ, PT ;  /* 0x000000ff0c00720c */ /* 0x040fe40003f45270 */
[C---:B------:R-:W-:Y:S02]  /*4760*/  ISETP.NE.AND P1, PT, R12.reuse, RZ, PT ;  /* 0x000000ff0c00720c */ /* 0x040fe40003f25270 */
[----:B------:R-:W-:Y:S01]  /*4770*/  LOP3.LUT R10, R9, 0x7fffff, RZ, 0xc0, !PT ;  /* 0x007fffff090a7812 */ /* 0x000fe200078ec0ff */
[CCC-:B------:R-:W-:Y:S01]  /*4780*/  FFMA.RP R9, R13.reuse, R15.reuse, R14.reuse ;  /* 0x0000000f0d097223 */ /* 0x1c0fe2000000800e */
[----:B------:R-:W-:Y:S01]  /*4790*/  FFMA.RM R14, R13, R15, R14 ;  /* 0x0000000f0d0e7223 */ /* 0x000fe2000000400e */
[----:B------:R-:W-:Y:S02]  /*47a0*/  IADD3 R13, PT, PT, R12, 0x20, RZ ;  /* 0x000000200c0d7810 */ /* 0x000fe40007ffe0ff */
[----:B------:R-:W-:-:S02]  /*47b0*/  LOP3.LUT R10, R10, 0x800000, RZ, 0xfc, !PT ;  /* 0x008000000a0a7812 */ /* 0x000fc400078efcff */
[----:B------:R-:W-:Y:S02]  /*47c0*/  IADD3 R12, PT, PT, -R12, RZ, RZ ;  /* 0x000000ff0c0c7210 */ /* 0x000fe40007ffe1ff */
[----:B------:R-:W-:Y:S02]  /*47d0*/  SHF.L.U32 R13, R10, R13, RZ ;  /* 0x0000000d0a0d7219 */ /* 0x000fe400000006ff */
[----:B------:R-:W-:Y:S02]  /*47e0*/  FSETP.NEU.FTZ.AND P0, PT, R9, R14, PT ;  /* 0x0000000e0900720b */ /* 0x000fe40003f1d000 */
[----:B------:R-:W-:Y:S02]  /*47f0*/  SEL R9, R12, RZ, P2 ;  /* 0x000000ff0c097207 */ /* 0x000fe40001000000 */
[----:B------:R-:W-:Y:S02]  /*4800*/  ISETP.NE.AND P1, PT, R13, RZ, P1 ;  /* 0x000000ff0d00720c */ /* 0x000fe40000f25270 */
[----:B------:R-:W-:-:S02]  /*4810*/  SHF.R.U32.HI R9, RZ, R9, R10 ;  /* 0x00000009ff097219 */ /* 0x000fc4000001160a */
[----:B------:R-:W-:Y:S02]  /*4820*/  PLOP3.LUT P0, PT, P0, P1, PT, 0xf8, 0x8f ;  /* 0x00000000008f781c */ /* 0x000fe40000703f70 */
[----:B------:R-:W-:Y:S02]  /*4830*/  SHF.R.U32.HI R13, RZ, 0x1, R9 ;  /* 0x00000001ff0d7819 */ /* 0x000fe40000011609 */
[----:B------:R-:W-:-:S04]  /*4840*/  SEL R10, RZ, 0x1, !P0 ;  /* 0x00000001ff0a7807 */ /* 0x000fc80004000000 */
[----:B------:R-:W-:-:S04]  /*4850*/  LOP3.LUT R10, R10, 0x1, R13, 0xf8, !PT ;  /* 0x000000010a0a7812 */ /* 0x000fc800078ef80d */
[----:B------:R-:W-:-:S04]  /*4860*/  LOP3.LUT R10, R10, R9, RZ, 0xc0, !PT ;  /* 0x000000090a0a7212 */ /* 0x000fc800078ec0ff */
[----:B------:R-:W-:-:S04]  /*4870*/  IADD3 R13, PT, PT, R13, R10, RZ ;  /* 0x0000000a0d0d7210 */ /* 0x000fc80007ffe0ff */
[----:B------:R-:W-:Y:S01]  /*4880*/  LOP3.LUT R0, R13, R0, RZ, 0xfc, !PT ;  /* 0x000000000d007212 */ /* 0x000fe200078efcff */
[----:B------:R-:W-:Y:S06]  /*4890*/  BRA `(.L_x_103) ;  /* 0x0000000000107947 */ /* 0x000fec0003800000 */
.L_x_102:
[----:B------:R-:W-:-:S04]  /*48a0*/  LOP3.LUT R0, R0, 0x80000000, RZ, 0xc0, !PT ;  /* 0x8000000000007812 */ /* 0x000fc800078ec0ff */
[----:B------:R-:W-:Y:S01]  /*48b0*/  LOP3.LUT R0, R0, 0x7f800000, RZ, 0xfc, !PT ;  /* 0x7f80000000007812 */ /* 0x000fe200078efcff */
[----:B------:R-:W-:Y:S06]  /*48c0*/  BRA `(.L_x_103) ;  /* 0x0000000000047947 */ /* 0x000fec0003800000 */
.L_x_101:
[----:B------:R-:W-:-:S07]  /*48d0*/  LEA R0, R17, R0, 0x17 ;  /* 0x0000000011007211 */ /* 0x000fce00078eb8ff */
.L_x_103:
[----:B------:R-:W-:Y:S05]  /*48e0*/  BSYNC.RECONVERGENT B1 ;  /* 0x0000000000017941 */ /* 0x000fea0003800200 */
.L_x_100:
[----:B------:R-:W-:Y:S05]  /*48f0*/  BRA `(.L_x_104) ;  /* 0x0000000000207947 */ /* 0x000fea0003800000 */
.L_x_99:
[----:B------:R-:W-:-:S04]  /*4900*/  LOP3.LUT R0, R13, 0x80000000, R0, 0x48, !PT ;  /* 0x800000000d007812 */ /* 0x000fc800078e4800 */
[----:B------:R-:W-:Y:S01]  /*4910*/  LOP3.LUT R0, R0, 0x7f800000, RZ, 0xfc, !PT ;  /* 0x7f80000000007812 */ /* 0x000fe200078efcff */
[----:B------:R-:W-:Y:S06]  /*4920*/  BRA `(.L_x_104) ;  /* 0x0000000000147947 */ /* 0x000fec0003800000 */
.L_x_98:
[----:B------:R-:W-:Y:S01]  /*4930*/  LOP3.LUT R0, R13, 0x80000000, R0, 0x48, !PT ;  /* 0x800000000d007812 */ /* 0x000fe200078e4800 */
[----:B------:R-:W-:Y:S06]  /*4940*/  BRA `(.L_x_104) ;  /* 0x00000000000c7947 */ /* 0x000fec0003800000 */
.L_x_97:
[----:B------:R-:W0:Y:S01]  /*4950*/  MUFU.RSQ R0, -QNAN ;  /* 0xffc0000000007908 */ /* 0x000e220000001400 */
[----:B------:R-:W-:Y:S05]  /*4960*/  BRA `(.L_x_104) ;  /* 0x0000000000047947 */ /* 0x000fea0003800000 */
.L_x_96:
[----:B------:R-:W-:-:S07]  /*4970*/  FADD.FTZ R0, R0, R3 ;  /* 0x0000000300007221 */ /* 0x000fce0000010000 */
.L_x_104:
[----:B------:R-:W-:Y:S05]  /*4980*/  BSYNC.RECONVERGENT B0 ;  /* 0x0000000000007941 */ /* 0x000fea0003800200 */
.L_x_94:
[----:B------:R-:W-:-:S04]  /*4990*/  HFMA2 R9, -RZ, RZ, 0, 0 ;  /* 0x00000000ff097431 */ /* 0x000fc800000001ff */
[----:B0-----:R-:W-:Y:S05]  /*49a0*/  RET.REL.NODEC R8 `(_Z9normalizeiiPfi) ;  /* 0xffffffb408947950 */ /* 0x001fea0003c3ffff */
.L_x_105:
        /* <DEDUP_REMOVED lines=13> */
.L_x_112:


//--------------------- .text._Z13correlate_gpuiiPKfPfi --------------------------
	.section	.text._Z13correlate_gpuiiPKfPfi,"ax",@progbits
	.align	128
        .global         _Z13correlate_gpuiiPKfPfi
        .type           _Z13correlate_gpuiiPKfPfi,@function
        .size           _Z13correlate_gpuiiPKfPfi,(.L_x_115 - _Z13correlate_gpuiiPKfPfi)
        .other          _Z13correlate_gpuiiPKfPfi,@"STO_CUDA_ENTRY STV_DEFAULT"
_Z13correlate_gpuiiPKfPfi:
.text._Z13correlate_gpuiiPKfPfi:
[----:B------:R-:W-:Y:S01]  /*0000*/  LDC R1, c[0x0][0x37c] ;  /* 0x0000df00ff017b82 */ /* 0x000fe20000000800 */
[----:B------:R-:W0:Y:S01]  /*0010*/  S2R R5, SR_CTAID.X ;  /* 0x0000000000057919 */ /* 0x000e220000002500 */
[----:B------:R-:W1:Y:S01]  /*0020*/  LDCU.64 UR6, c[0x0][0x358] ;  /* 0x00006b00ff0677ac */ /* 0x000e620008000a00 */
[----:B------:R-:W0:Y:S01]  /*0030*/  S2R R67, SR_CTAID.Y ;  /* 0x0000000000437919 */ /* 0x000e220000002600 */
[----:B------:R-:W2:Y:S01]  /*0040*/  S2R R50, SR_TID.X ;  /* 0x0000000000327919 */ /* 0x000ea20000002100 */
[----:B------:R-:W3:Y:S01]  /*0050*/  S2R R4, SR_TID.Y ;  /* 0x0000000000047919 */ /* 0x000ee20000002200 */
[----:B0-----:R-:W-:-:S13]  /*0060*/  ISETP.GT.U32.AND P0, PT, R5, R67, PT ;  /* 0x000000430500720c */ /* 0x001fda0003f04070 */
[----:B-123--:R-:W-:Y:S05]  /*0070*/  @!P0 BRA `(.L_x_106) ;  /* 0x0000000400688947 */ /* 0x00efea0003800000 */
[----:B------:R-:W0:Y:S01]  /*0080*/  LDCU UR4, c[0x0][0x380] ;  /* 0x00007000ff0477ac */ /* 0x000e220008000800 */
[----:B------:R-:W1:Y:S01]  /*0090*/  LDC R24, c[0x0][0x380] ;  /* 0x0000e000ff187b82 */ /* 0x000e620000000800 */
[----:B------:R-:W-:Y:S02]  /*00a0*/  IMAD R17, R5, 0x40, R50 ;  /* 0x0000004005117824 */ /* 0x000fe400078e0232 */
[----:B------:R-:W-:Y:S02]  /*00b0*/  IMAD.MOV.U32 R18, RZ, RZ, 0x8 ;  /* 0x00000008ff127424 */ /* 0x000fe400078e00ff */
[C---:B------:R-:W-:Y:S02]  /*00c0*/  VIADD R0, R17.reuse, 0x8 ;  /* 0x0000000811007836 */ /* 0x040fe40000000000 */
[----:B0-----:R-:W-:Y:S02]  /*00d0*/  IMAD R23, R17, UR4, RZ ;  /* 0x0000000411177c24 */ /* 0x001fe4000f8e02ff */
[----:B------:R-:W-:Y:S01]  /*00e0*/  IMAD R19, R0, UR4, RZ ;  /* 0x0000000400137c24 */ /* 0x000fe2000f8e02ff */
[----:B------:R-:W0:Y:S01]  /*00f0*/  LDCU.64 UR4, c[0x0][0x390] ;  /* 0x00007200ff0477ac */ /* 0x000e220008000a00 */
[----:B------:R-:W-:-:S02]  /*0100*/  IMAD.IADD R3, R23, 0x1, R4 ;  /* 0x0000000117037824 */ /* 0x000fc400078e0204 */
[--C-:B------:R-:W-:Y:S02]  /*0110*/  IMAD.IADD R2, R19, 0x1, R4.reuse ;  /* 0x0000000113027824 */ /* 0x100fe400078e0204 */
[C---:B------:R-:W-:Y:S02]  /*0120*/  IMAD R0, R67.reuse, 0x40, R4 ;  /* 0x0000004043007824 */ /* 0x040fe400078e0204 */
[C---:B------:R-:W-:Y:S02]  /*0130*/  IMAD R25, R67.reuse, 0x40, R3 ;  /* 0x0000004043197824 */ /* 0x040fe400078e0203 */
[----:B------:R-:W-:Y:S02]  /*0140*/  IMAD R21, R67, 0x40, R2 ;  /* 0x0000004043157824 */ /* 0x000fe400078e0202 */
[C---:B------:R-:W-:Y:S02]  /*0150*/  VIADD R10, R0.reuse, 0x8 ;  /* 0x00000008000a7836 */ /* 0x040fe40000000000 */
[----:B------:R-:W-:-:S02]  /*0160*/  VIADD R11, R0, 0x10 ;  /* 0x00000010000b7836 */ /* 0x000fc40000000000 */
[C---:B------:R-:W-:Y:S02]  /*0170*/  VIADD R12, R0.reuse, 0x18 ;  /* 0x00000018000c7836 */ /* 0x040fe40000000000 */
[C---:B------:R-:W-:Y:S02]  /*0180*/  VIADD R13, R0.reuse, 0x20 ;  /* 0x00000020000d7836 */ /* 0x040fe40000000000 */
[C---:B------:R-:W-:Y:S02]  /*0190*/  VIADD R14, R0.reuse, 0x28 ;  /* 0x00000028000e7836 */ /* 0x040fe40000000000 */
[C---:B------:R-:W-:Y:S02]  /*01a0*/  VIADD R15, R0.reuse, 0x30 ;  /* 0x00000030000f7836 */ /* 0x040fe40000000000 */
[----:B0-----:R-:W-:-:S07]  /*01b0*/  VIADD R16, R0, 0x38 ;  /* 0x0000003800107836 */ /* 0x001fce0000000000 */
.L_x_107:
[-C--:B--2---:R-:W-:Y:S01]  /*01c0*/  VIMNMX R2, PT, PT, R0, R17.reuse, !PT ;  /* 0x0000001100027248 */ /* 0x084fe20007fe0100 */
[----:B------:R-:W-:Y:S01]  /*01d0*/  VIADD R29, R17, 0x8 ;  /* 0x00000008111d7836 */ /* 0x000fe20000000000 */
[----:B------:R-:W-:Y:S01]  /*01e0*/  VIMNMX R5, PT, PT, R11, R17, !PT ;  /* 0x000000110b057248 */ /* 0x000fe20007fe0100 */
[----:B------:R-:W-:Y:S01]  /*01f0*/  VIADD R18, R18, 0x10 ;  /* 0x0000001012127836 */ /* 0x000fe20000000000 */
[-C--:B-1----:R-:W-:Y:S02]  /*0200*/  ISETP.GE.AND P0, PT, R2, R24.reuse, PT ;  /* 0x000000180200720c */ /* 0x082fe40003f06270 */
[----:B------:R-:W-:Y:S02]  /*0210*/  VIMNMX R7, PT, PT, R0, R29, !PT ;  /* 0x0000001d00077248 */ /* 0x000fe40007fe0100 */
[----:B------:R-:W-:Y:S02]  /*0220*/  VIMNMX R4, PT, PT, R10, R17, !PT ;  /* 0x000000110a047248 */ /* 0x000fe40007fe0100 */
[----:B------:R-:W-:-:S02]  /*0230*/  ISETP.GE.AND P2, PT, R7, R24, PT ;  /* 0x000000180700720c */ /* 0x000fc40003f46270 */
[----:B------:R-:W-:Y:S02]  /*0240*/  IADD3 R7, P1, PT, R0, R23, RZ ;  /* 0x0000001700077210 */ /* 0x000fe40007f3e0ff */
[-C--:B------:R-:W-:Y:S02]  /*0250*/  ISETP.GE.AND P3, PT, R5, R24.reuse, PT ;  /* 0x000000180500720c */ /* 0x080fe40003f66270 */
[----:B------:R-:W-:Y:S01]  /*0260*/  ISETP.GE.AND P4, PT, R4, R24, PT ;  /* 0x000000180400720c */ /* 0x000fe20003f86270 */
[----:B------:R-:W0:Y:S01]  /*0270*/  @!P0 LDC.64 R2, c[0x0][0x390] ;  /* 0x0000e400ff028b82 */ /* 0x000e220000000a00 */
[----:B------:R-:W-:Y:S02]  /*0280*/  VIMNMX R5, PT, PT, R13, R17, !PT ;  /* 0x000000110d057248 */ /* 0x000fe40007fe0100 */
[----:B------:R-:W-:Y:S01]  /*0290*/  LEA.HI.X.SX32 R8, R23, RZ, 0x1, P1 ;  /* 0x000000ff17087211 */ /* 0x000fe200008f0eff */
[----:B------:R-:W-:Y:S01]  /*02a0*/  IMAD R23, R24, 0x10, R23 ;  /* 0x0000001018177824 */ /* 0x000fe200078e0217 */
[----:B------:R-:W-:-:S02]  /*02b0*/  LEA R4, P6, R7, UR4, 0x2 ;  /* 0x0000000407047c11 */ /* 0x000fc4000f8c10ff */
[-C--:B------:R-:W-:Y:S02]  /*02c0*/  ISETP.GE.AND P1, PT, R5, R24.reuse, PT ;  /* 0x000000180500720c */ /* 0x080fe40003f26270 */
[-C--:B------:R-:W-:Y:S02]  /*02d0*/  VIMNMX R6, PT, PT, R12, R17.reuse, !PT ;  /* 0x000000110c067248 */ /* 0x080fe40007fe0100 */
[----:B------:R-:W-:Y:S02]  /*02e0*/  LEA.HI.X R5, R7, UR5, R8, 0x2, P6 ;  /* 0x0000000507057c11 */ /* 0x000fe4000b0f1408 */
[----:B------:R-:W1:Y:S01]  /*02f0*/  @!P2 LDC.64 R8, c[0x0][0x390] ;  /* 0x0000e400ff08ab82 */ /* 0x000e620000000a00 */
[----:B------:R-:W-:Y:S02]  /*0300*/  ISETP.GE.AND P5, PT, R6, R24, PT ;  /* 0x000000180600720c */ /* 0x000fe40003fa6270 */
[-C--:B------:R-:W-:Y:S02]  /*0310*/  VIMNMX R6, PT, PT, R14, R17.reuse, !PT ;  /* 0x000000110e067248 */ /* 0x080fe40007fe0100 */
[----:B------:R-:W-:-:S02]  /*0320*/  VIMNMX R7, PT, PT, R15, R17, !PT ;  /* 0x000000110f077248 */ /* 0x000fc40007fe0100 */
[----:B------:R-:W-:Y:S02]  /*0330*/  VIMNMX R20, PT, PT, R16, R17, !PT ;  /* 0x0000001110147248 */ /* 0x000fe40007fe0100 */
[----:B------:R-:W-:Y:S01]  /*0340*/  IADD3 R22, P6, PT, R0, R19, RZ ;  /* 0x0000001300167210 */ /* 0x000fe20007fde0ff */
[----:B0-----:R-:W-:-:S03]  /*0350*/  @!P0 IMAD.WIDE R2, R25, 0x4, R2 ;  /* 0x0000000419028825 */ /* 0x001fc600078e0202 */
[----:B------:R-:W-:Y:S01]  /*0360*/  LEA.HI.X.SX32 R27, R19, RZ, 0x1, P6 ;  /* 0x000000ff131b7211 */ /* 0x000fe200030f0eff */
[----:B------:R-:W-:Y:S01]  /*0370*/  IMAD R19, R24, 0x10, R19 ;  /* 0x0000001018137824 */ /* 0x000fe200078e0213 */
[----:B------:R0:W-:Y:S01]  /*0380*/  @!P0 STG.E desc[UR6][R2.64], RZ ;  /* 0x000000ff02008986 */ /* 0x0001e2000c101906 */
[-C--:B------:R-:W-:Y:S01]  /*0390*/  ISETP.GE.AND P0, PT, R6, R24.reuse, PT ;  /* 0x000000180600720c */ /* 0x080fe20003f06270 */
[----:B------:R-:W-:Y:S01]  /*03a0*/  IMAD R25, R24, 0x10, R25 ;  /* 0x0000001018197824 */ /* 0x000fe200078e0219 */
[C---:B------:R-:W-:Y:S01]  /*03b0*/  LEA R6, P6, R22.reuse, UR4, 0x2 ;  /* 0x0000000416067c11 */ /* 0x040fe2000f8c10ff */
[----:B------:R2:W-:Y:S01]  /*03c0*/  @!P3 STG.E desc[UR6][R4.64+0x40], RZ ;  /* 0x000040ff0400b986 */ /* 0x0005e2000c101906 */
[-C--:B------:R-:W-:Y:S02]  /*03d0*/  ISETP.GE.AND P3, PT, R7, R24.reuse, PT ;  /* 0x000000180700720c */ /* 0x080fe40003f66270 */
[----:B------:R-:W-:Y:S01]  /*03e0*/  LEA.HI.X R7, R22, UR5, R27, 0x2, P6 ;  /* 0x0000000516077c11 */ /* 0x000fe2000b0f141b */
[----:B------:R2:W-:Y:S01]  /*03f0*/  @!P4 STG.E desc[UR6][R4.64+0x20], RZ ;  /* 0x000020ff0400c986 */ /* 0x0005e2000c101906 */
[----:B------:R-:W-:-:S02]  /*0400*/  ISETP.GE.AND P4, PT, R20, R24, PT ;  /* 0x000000181400720c */ /* 0x000fc40003f86270 */
[-C--:B0-----:R-:W-:Y:S01]  /*0410*/  VIMNMX R2, PT, PT, R10, R29.reuse, !PT ;  /* 0x0000001d0a027248 */ /* 0x081fe20007fe0100 */
[----:B------:R2:W-:Y:S01]  /*0420*/  @!P5 STG.E desc[UR6][R4.64+0x60], RZ ;  /* 0x000060ff0400d986 */ /* 0x0005e2000c101906 */
[-C--:B------:R-:W-:Y:S02]  /*0430*/  VIMNMX R3, PT, PT, R11, R29.reuse, !PT ;  /* 0x0000001d0b037248 */ /* 0x080fe40007fe0100 */
[-C--:B------:R-:W-:Y:S01]  /*0440*/  ISETP.GE.AND P5, PT, R2, R24.reuse, PT ;  /* 0x000000180200720c */ /* 0x080fe20003fa6270 */
[----:B------:R2:W-:Y:S01]  /*0450*/  @!P1 STG.E desc[UR6][R4.64+0x80], RZ ;  /* 0x000080ff04009986 */ /* 0x0005e2000c101906 */
[----:B------:R-:W-:Y:S02]  /*0460*/  ISETP.GE.AND P1, PT, R3, R24, PT ;  /* 0x000000180300720c */ /* 0x000fe40003f26270 */
[-C--:B------:R-:W-:Y:S01]  /*0470*/  VIMNMX R2, PT, PT, R12, R29.reuse, !PT ;  /* 0x0000001d0c027248 */ /* 0x080fe20007fe0100 */
[----:B------:R2:W-:Y:S01]  /*0480*/  @!P0 STG.E desc[UR6][R4.64+0xa0], RZ ;  /* 0x0000a0ff04008986 */ /* 0x0005e2000c101906 */
[----:B------:R-:W-:-:S02]  /*0490*/  VIMNMX R3, PT, PT, R13, R29, !PT ;  /* 0x0000001d0d037248 */ /* 0x000fc40007fe0100 */
[-C--:B------:R-:W-:Y:S01]  /*04a0*/  ISETP.GE.AND P0, PT, R2, R24.reuse, PT ;  /* 0x000000180200720c */ /* 0x080fe20003f06270 */
[----:B------:R2:W-:Y:S01]  /*04b0*/  @!P3 STG.E desc[UR6][R4.64+0xc0], RZ ;  /* 0x0000c0ff0400b986 */ /* 0x0005e2000c101906 */
[-C--:B------:R-:W-:Y:S01]  /*04c0*/  ISETP.GE.AND P3, PT, R3, R24.reuse, PT ;  /* 0x000000180300720c */ /* 0x080fe20003f66270 */
[----:B-1----:R-:W-:Y:S01]  /*04d0*/  @!P2 IMAD.WIDE R2, R21, 0x4, R8 ;  /* 0x000000041502a825 */ /* 0x002fe200078e0208 */
[-C--:B------:R-:W-:Y:S01]  /*04e0*/  VIMNMX R20, PT, PT, R14, R29.reuse, !PT ;  /* 0x0000001d0e147248 */ /* 0x080fe20007fe0100 */
[----:B------:R2:W-:Y:S01]  /*04f0*/  @!P4 STG.E desc[UR6][R4.64+0xe0], RZ ;  /* 0x0000e0ff0400c986 */ /* 0x0005e2000c101906 */
[-C--:B------:R-:W-:Y:S01]  /*0500*/  VIMNMX R8, PT, PT, R15, R29.reuse, !PT ;  /* 0x0000001d0f087248 */ /* 0x080fe20007fe0100 */
[----:B------:R-:W-:Y:S01]  /*0510*/  IMAD R21, R24, 0x10, R21 ;  /* 0x0000001018157824 */ /* 0x000fe200078e0215 */
[----:B------:R-:W-:Y:S01]  /*0520*/  VIMNMX R9, PT, PT, R16, R29, !PT ;  /* 0x0000001d10097248 */ /* 0x000fe20007fe0100 */
[----:B------:R2:W-:Y:S01]  /*0530*/  @!P2 STG.E desc[UR6][R2.64], RZ ;  /* 0x000000ff0200a986 */ /* 0x0005e2000c101906 */
[----:B------:R-:W-:-:S02]  /*0540*/  ISETP.GE.AND P4, PT, R20, R24, PT ;  /* 0x000000181400720c */ /* 0x000fc40003f86270 */
[-C--:B------:R-:W-:Y:S01]  /*0550*/  ISETP.GE.AND P6, PT, R8, R24.reuse, PT ;  /* 0x000000180800720c */ /* 0x080fe20003fc6270 */
[----:B------:R2:W-:Y:S01]  /*0560*/  @!P5 STG.E desc[UR6][R6.64+0x20], RZ ;  /* 0x000020ff0600d986 */ /* 0x0005e2000c101906 */
[----:B------:R-:W-:Y:S02]  /*0570*/  ISETP.GE.AND P2, PT, R9, R24, PT ;  /* 0x000000180900720c */ /* 0x000fe40003f46270 */
[----:B------:R-:W-:Y:S01]  /*0580*/  ISETP.NE.AND P5, PT, R18, 0x48, PT ;  /* 0x000000481200780c */ /* 0x000fe20003fa5270 */
[----:B------:R2:W-:Y:S04]  /*0590*/  @!P1 STG.E desc[UR6][R6.64+0x40], RZ ;  /* 0x000040ff06009986 */ /* 0x0005e8000c101906 */
[----:B------:R2:W-:Y:S04]  /*05a0*/  @!P0 STG.E desc[UR6][R6.64+0x60], RZ ;  /* 0x000060ff06008986 */ /* 0x0005e8000c101906 */
[----:B------:R2:W-:Y:S04]  /*05b0*/  @!P3 STG.E desc[UR6][R6.64+0x80], RZ ;  /* 0x000080ff0600b986 */ /* 0x0005e8000c101906 */
[----:B------:R2:W-:Y:S04]  /*05c0*/  @!P4 STG.E desc[UR6][R6.64+0xa0], RZ ;  /* 0x0000a0ff0600c986 */ /* 0x0005e8000c101906 */
[----:B------:R2:W-:Y:S04]  /*05d0*/  @!P6 STG.E desc[UR6][R6.64+0xc0], RZ ;  /* 0x0000c0ff0600e986 */ /* 0x0005e8000c101906 */
[----:B------:R2:W-:Y:S01]  /*05e0*/  @!P2 STG.E desc[UR6][R6.64+0xe0], RZ ;  /* 0x0000e0ff0600a986 */ /* 0x0005e2000c101906 */
[----:B------:R-:W-:Y:S05]  /*05f0*/  @!P5 EXIT ;  /* 0x000000000000d94d */ /* 0x000fea0003800000 */
[----:B------:R-:W-:Y:S01]  /*0600*/  VIADD R17, R17, 0x10 ;  /* 0x0000001011117836 */ /* 0x000fe20000000000 */
[----:B------:R-:W-:Y:S06]  /*0610*/  BRA `(.L_x_107) ;  /* 0xfffffff800e87947 */ /* 0x000fec000383ffff */
.L_x_106:
[----:B------:R-:W0:Y:S01]  /*0620*/  S2R R0, SR_TID.X ;  /* 0x0000000000007919 */ /* 0x000e220000002100 */
[----:B------:R-:W1:Y:S01]  /*0630*/  LDC R32, c[0x0][0x380] ;  /* 0x0000e000ff207b82 */ /* 0x000e620000000800 */
[----:B------:R-:W2:Y:S01]  /*0640*/  LDCU UR4, c[0x0][0x384] ;  /* 0x00007080ff0477ac */ /* 0x000ea20008000800 */
[----:B------:R-:W-:Y:S01]  /*0650*/  CS2R R28, SRZ ;  /* 0x00000000001c7805 */ /* 0x000fe2000001ff00 */
[----:B------:R-:W3:Y:S01]  /*0660*/  S2R R30, SR_TID.Y ;  /* 0x00000000001e7919 */ /* 0x000ee20000002200 */
[----:B------:R-:W-:Y:S02]  /*0670*/  CS2R R26, SRZ ;  /* 0x00000000001a7805 */ /* 0x000fe4000001ff00 */
[----:B------:R-:W-:Y:S02]  /*0680*/  CS2R R24, SRZ ;  /* 0x0000000000187805 */ /* 0x000fe4000001ff00 */
[----:B------:R-:W-:Y:S02]  /*0690*/  CS2R R22, SRZ ;  /* 0x0000000000167805 */ /* 0x000fe4000001ff00 */
[----:B------:R-:W-:-:S02]  /*06a0*/  CS2R R20, SRZ ;  /* 0x0000000000147805 */ /* 0x000fc4000001ff00 */
[----:B------:R-:W-:Y:S02]  /*06b0*/  CS2R R18, SRZ ;  /* 0x0000000000127805 */ /* 0x000fe4000001ff00 */
[----:B------:R-:W-:Y:S02]  /*06c0*/  CS2R R16, SRZ ;  /* 0x0000000000107805 */ /* 0x000fe4000001ff00 */
[----:B------:R-:W-:Y:S02]  /*06d0*/  CS2R R14, SRZ ;  /* 0x00000000000e7805 */ /* 0x000fe4000001ff00 */
[----:B------:R-:W-:Y:S02]  /*06e0*/  CS2R R12, SRZ ;  /* 0x00000000000c7805 */ /* 0x000fe4000001ff00 */
[----:B------:R-:W-:Y:S02]  /*06f0*/  CS2R R10, SRZ ;  /* 0x00000000000a7805 */ /* 0x000fe4000001ff00 */
[----:B------:R-:W-:Y:S01]  /*0700*/  CS2R R8, SRZ ;  /* 0x0000000000087805 */ /* 0x000fe2000001ff00 */
[----:B------:R-:W-:Y:S01]  /*0710*/  IMAD.MOV.U32 R51, RZ, RZ, RZ ;  /* 0x000000ffff337224 */ /* 0x000fe200078e00ff */
[----:B------:R-:W-:-:S02]  /*0720*/  CS2R R64, SRZ ;  /* 0x0000000000407805 */ /* 0x000fc4000001ff00 */
[----:B------:R-:W-:Y:S01]  /*0730*/  CS2R R62, SRZ ;  /* 0x00000000003e7805 */ /* 0x000fe2000001ff00 */
[----:B------:R-:W-:Y:S01]  /*0740*/  IMAD.MOV.U32 R61, RZ, RZ, RZ ;  /* 0x000000ffff3d7224 */ /* 0x000fe200078e00ff */
[----:B------:R-:W-:Y:S01]  /*0750*/  CS2R R68, SRZ ;  /* 0x0000000000447805 */ /* 0x000fe2000001ff00 */
[----:B--2---:R-:W-:Y:S01]  /*0760*/  UISETP.GT.AND UP0, UPT, UR4, URZ, UPT ;  /* 0x000000ff0400728c */ /* 0x004fe2000bf04270 */
[----:B------:R-:W-:Y:S01]  /*0770*/  IMAD.MOV.U32 R59, RZ, RZ, RZ ;  /* 0x000000ffff3b7224 */ /* 0x000fe200078e00ff */
[----:B------:R-:W-:Y:S01]  /*0780*/  CS2R R34, SRZ ;  /* 0x0000000000227805 */ /* 0x000fe2000001ff00 */
        /* <DEDUP_REMOVED lines=10> */
[----:B0-----:R-:W-:Y:S01]  /*0830*/  IMAD R31, R5, 0x40, R0 ;  /* 0x00000040051f7824 */ /* 0x001fe200078e0200 */
[----:B------:R-:W-:Y:S01]  /*0840*/  CS2R R46, SRZ ;  /* 0x00000000002e7805 */ /* 0x000fe2000001ff00 */
[----:B------:R-:W-:-:S02]  /*0850*/  IMAD.MOV.U32 R0, RZ, RZ, RZ ;  /* 0x000000ffff007224 */ /* 0x000fc400078e00ff */
[----:B---3--:R-:W-:Y:S02]  /*0860*/  IMAD R30, R67, 0x40, R30 ;  /* 0x00000040431e7824 */ /* 0x008fe400078e021e */
[----:B------:R-:W-:Y:S02]  /*0870*/  IMAD.MOV.U32 R79, RZ, RZ, RZ ;  /* 0x000000ffff4f7224 */ /* 0x000fe400078e00ff */
[----:B------:R-:W-:Y:S01]  /*0880*/  IMAD.MOV.U32 R77, RZ, RZ, RZ ;  /* 0x000000ffff4d7224 */ /* 0x000fe200078e00ff */
[----:B------:R-:W-:Y:S01]  /*0890*/  VIMNMX R3, PT, PT, R30, R31, !PT ;  /* 0x0000001f1e037248 */ /* 0x000fe20007fe0100 */
[----:B------:R-:W-:Y:S02]  /*08a0*/  IMAD.MOV.U32 R75, RZ, RZ, RZ ;  /* 0x000000ffff4b7224 */ /* 0x000fe400078e00ff */
[----:B------:R-:W-:Y:S01]  /*08b0*/  IMAD.MOV.U32 R73, RZ, RZ, RZ ;  /* 0x000000ffff497224 */ /* 0x000fe200078e00ff */
[----:B-1----:R-:W-:Y:S01]  /*08c0*/  ISETP.GE.AND P0, PT, R3, R32, PT ;  /* 0x000000200300720c */ /* 0x002fe20003f06270 */
[----:B------:R-:W-:-:S02]  /*08d0*/  IMAD.MOV.U32 R71, RZ, RZ, RZ ;  /* 0x000000ffff477224 */ /* 0x000fc400078e00ff */
[----:B------:R-:W-:Y:S02]  /*08e0*/  IMAD.MOV.U32 R85, RZ, RZ, RZ ;  /* 0x000000ffff557224 */ /* 0x000fe400078e00ff */
[----:B------:R-:W-:Y:S02]  /*08f0*/  IMAD.MOV.U32 R93, RZ, RZ, RZ ;  /* 0x000000ffff5d7224 */ /* 0x000fe400078e00ff */
[----:B------:R-:W-:Y:S02]  /*0900*/  IMAD.MOV.U32 R87, RZ, RZ, RZ ;  /* 0x000000ffff577224 */ /* 0x000fe400078e00ff */
[----:B------:R-:W-:Y:S02]  /*0910*/  IMAD.MOV.U32 R89, RZ, RZ, RZ ;  /* 0x000000ffff597224 */ /* 0x000fe400078e00ff */
[----:B------:R-:W-:Y:S02]  /*0920*/  IMAD.MOV.U32 R91, RZ, RZ, RZ ;  /* 0x000000ffff5b7224 */ /* 0x000fe400078e00ff */
[----:B------:R-:W0:Y:S01]  /*0930*/  @!P0 LDC.64 R2, c[0x0][0x390] ;  /* 0x0000e400ff028b82 */ /* 0x000e220000000a00 */
[----:B------:R-:W-:-:S02]  /*0940*/  IMAD.MOV.U32 R66, RZ, RZ, RZ ;  /* 0x000000ffff427224 */ /* 0x000fc400078e00ff */
[----:B------:R-:W-:Y:S02]  /*0950*/  IMAD.MOV.U32 R33, RZ, RZ, RZ ;  /* 0x000000ffff217224 */ /* 0x000fe400078e00ff */
[----:B------:R-:W-:Y:S02]  /*0960*/  VIADD R48, R30, 0x8 ;  /* 0x000000081e307836 */ /* 0x000fe40000000000 */
[----:B------:R-:W-:Y:S01]  /*0970*/  IMAD.MOV.U32 R49, RZ, RZ, RZ ;  /* 0x000000ffff317224 */ /* 0x000fe200078e00ff */
[----:B------:R-:W-:Y:S06]  /*0980*/  BRA.U !UP0, `(.L_x_108) ;  /* 0x00000009081c7547 */ /* 0x000fec000b800000 */
[----:B------:R-:W-:Y:S01]  /*0990*/  IMAD R67, R67, 0x40, R4 ;  /* 0x0000004043437824 */ /* 0x000fe200078e0204 */
[----:B------:R-:W-:Y:S01]  /*09a0*/  CS2R R28, SRZ ;  /* 0x00000000001c7805 */ /* 0x000fe2000001ff00 */
[----:B------:R-:W-:Y:S01]  /*09b0*/  IMAD R50, R5, 0x40, R50 ;  /* 0x0000004005327824 */ /* 0x000fe200078e0232 */
[----:B------:R-:W-:Y:S02]  /*09c0*/  CS2R R26, SRZ ;  /* 0x00000000001a7805 */ /* 0x000fe4000001ff00 */
        /* <DEDUP_REMOVED lines=30> */
[----:B------:R-:W-:Y:S01]  /*0bb0*/  UIADD3 UR4, UPT, UPT, -UR4, URZ, URZ ;  /* 0x000000ff04047290 */ /* 0x000fe2000fffe1ff */
[----:B------:R-:W-:Y:S01]  /*0bc0*/  IMAD.MOV.U32 R75, RZ, RZ, RZ ;  /* 0x000000ffff4b7224 */ /* 0x000fe200078e00ff */
[----:B------:R-:W1:Y:S01]  /*0bd0*/  LDCU UR5, c[0x0][0x398] ;  /* 0x00007300ff0577ac */ /* 0x000e620008000800 */
[----:B------:R-:W-:-:S02]  /*0be0*/  IMAD.MOV.U32 R73, RZ, RZ, RZ ;  /* 0x000000ffff497224 */ /* 0x000fc400078e00ff */
[----:B------:R-:W-:Y:S02]  /*0bf0*/  IMAD.MOV.U32 R71, RZ, RZ, RZ ;  /* 0x000000ffff477224 */ /* 0x000fe400078e00ff */
[----:B------:R-:W-:Y:S02]  /*0c00*/  IMAD.MOV.U32 R85, RZ, RZ, RZ ;  /* 0x000000ffff557224 */ /* 0x000fe400078e00ff */
[----:B------:R-:W-:Y:S02]  /*0c10*/  IMAD.MOV.U32 R93, RZ, RZ, RZ ;  /* 0x000000ffff5d7224 */ /* 0x000fe400078e00ff */
[----:B------:R-:W-:Y:S02]  /*0c20*/  IMAD.MOV.U32 R87, RZ, RZ, RZ ;  /* 0x000000ffff577224 */ /* 0x000fe400078e00ff */
[----:B------:R-:W-:Y:S02]  /*0c30*/  IMAD.MOV.U32 R89, RZ, RZ, RZ ;  /* 0x000000ffff597224 */ /* 0x000fe400078e00ff */
[----:B------:R-:W-:-:S02]  /*0c40*/  IMAD.MOV.U32 R91, RZ, RZ, RZ ;  /* 0x000000ffff5b7224 */ /* 0x000fc400078e00ff */
[----:B------:R-:W-:Y:S02]  /*0c50*/  IMAD.MOV.U32 R66, RZ, RZ, RZ ;  /* 0x000000ffff427224 */ /* 0x000fe400078e00ff */
[----:B------:R-:W-:Y:S02]  /*0c60*/  IMAD.MOV.U32 R33, RZ, RZ, RZ ;  /* 0x000000ffff217224 */ /* 0x000fe400078e00ff */
[----:B-1----:R-:W-:-:S07]  /*0c70*/  IMAD.MOV.U32 R49, RZ, RZ, RZ ;  /* 0x000000ffff317224 */ /* 0x002fce00078e00ff */
.L_x_109:
[----:B------:R-:W1:Y:S02]  /*0c80*/  LDC.64 R6, c[0x0][0x388] ;  /* 0x0000e200ff067b82 */ /* 0x000e640000000a00 */
[----:B-1----:R-:W-:-:S04]  /*0c90*/  IMAD.WIDE R4, R50, 0x4, R6 ;  /* 0x0000000432047825 */ /* 0x002fc800078e0206 */
[C---:B------:R-:W-:Y:S01]  /*0ca0*/  IMAD.WIDE R6, R67.reuse, 0x4, R6 ;  /* 0x0000000443067825 */ /* 0x040fe200078e0206 */
[----:B------:R-:W2:Y:S04]  /*0cb0*/  LDG.E R52, desc[UR6][R4.64] ;  /* 0x0000000604347981 */ /* 0x000ea8000c1e1900 */
        /* <DEDUP_REMOVED lines=16> */
[----:B------:R-:W-:-:S02]  /*0dc0*/  VIADD R67, R67, UR5 ;  /* 0x0000000543437c36 */ /* 0x000fc40008000000 */
[----:B------:R-:W-:Y:S01]  /*0dd0*/  VIADD R50, R50, UR5 ;  /* 0x0000000532327c36 */ /* 0x000fe20008000000 */
[----:B------:R-:W-:Y:S01]  /*0de0*/  UISETP.NE.AND UP0, UPT, UR4, URZ, UPT ;  /* 0x000000ff0400728c */ /* 0x000fe2000bf05270 */
[----:B--2---:R-:W-:Y:S01]  /*0df0*/  FFMA R68, R52, R54, R68 ;  /* 0x0000003634447223 */ /* 0x004fe20000000044 */
[C---:B---3--:R-:W-:Y:S01]  /*0e00*/  FFMA R85, R54.reuse, R56, R85 ;  /* 0x0000003836557223 */ /* 0x048fe20000000055 */
[C---:B----4-:R-:W-:Y:S01]  /*0e10*/  FFMA R69, R54.reuse, R60, R69 ;  /* 0x0000003c36457223 */ /* 0x050fe20000000045 */
[C---:B-----5:R-:W-:Y:S01]  /*0e20*/  FFMA R51, R54.reuse, R72, R51 ;  /* 0x0000004836337223 */ /* 0x060fe20000000033 */
[C---:B------:R-:W-:Y:S01]  /*0e30*/  FFMA R0, R54.reuse, R76, R0 ;  /* 0x0000004c36007223 */ /* 0x040fe20000000000 */
[C---:B------:R-:W-:Y:S01]  /*0e40*/  FFMA R22, R54.reuse, R80, R22 ;  /* 0x0000005036167223 */ /* 0x040fe20000000016 */
[C---:B------:R-:W-:Y:S01]  /*0e50*/  FFMA R33, R54.reuse, R84, R33 ;  /* 0x0000005436217223 */ /* 0x040fe20000000021 */
[----:B------:R-:W-:Y:S01]  /*0e60*/  FFMA R41, R54, R88, R41 ;  /* 0x0000005836297223 */ /* 0x000fe20000000029 */
[-C--:B------:R-:W-:Y:S01]  /*0e70*/  FFMA R62, R52, R58.reuse, R62 ;  /* 0x0000003a343e7223 */ /* 0x080fe2000000003e */
[----:B------:R-:W-:Y:S01]  /*0e80*/  FFMA R71, R56, R58, R71 ;  /* 0x0000003a38477223 */ /* 0x000fe20000000047 */
[C---:B------:R-:W-:Y:S01]  /*0e90*/  FFMA R53, R58.reuse, R60, R53 ;  /* 0x0000003c3a357223 */ /* 0x040fe20000000035 */
[C---:B------:R-:W-:Y:S01]  /*0ea0*/  FFMA R9, R58.reuse, R72, R9 ;  /* 0x000000483a097223 */ /* 0x040fe20000000009 */
[C---:B------:R-:W-:Y:S01]  /*0eb0*/  FFMA R8, R58.reuse, R76, R8 ;  /* 0x0000004c3a087223 */ /* 0x040fe20000000008 */
[C---:B------:R-:W-:Y:S01]  /*0ec0*/  FFMA R23, R58.reuse, R80, R23 ;  /* 0x000000503a177223 */ /* 0x040fe20000000017 */
[C---:B------:R-:W-:Y:S01]  /*0ed0*/  FFMA R34, R58.reuse, R84, R34 ;  /* 0x000000543a227223 */ /* 0x040fe20000000022 */
[----:B------:R-:W-:Y:S01]  /*0ee0*/  FFMA R42, R58, R88, R42 ;  /* 0x000000583a2a7223 */ /* 0x000fe2000000002a */
[-C--:B------:R-:W-:Y:S01]  /*0ef0*/  FFMA R64, R52, R70.reuse, R64 ;  /* 0x0000004634407223 */ /* 0x080fe20000000040 */
[-C--:B------:R-:W-:Y:S01]  /*0f00*/  FFMA R73, R56, R70.reuse, R73 ;  /* 0x0000004638497223 */ /* 0x080fe20000000049 */
[----:B------:R-:W-:Y:S01]  /*0f10*/  FFMA R55, R60, R70, R55 ;  /* 0x000000463c377223 */ /* 0x000fe20000000037 */
[C---:B------:R-:W-:Y:S01]  /*0f20*/  FFMA R11, R70.reuse, R72, R11 ;  /* 0x00000048460b7223 */ /* 0x040fe2000000000b */
[C---:B------:R-:W-:Y:S01]  /*0f30*/  FFMA R10, R70.reuse, R76, R10 ;  /* 0x0000004c460a7223 */ /* 0x040fe2000000000a */
[C---:B------:R-:W-:Y:S01]  /*0f40*/  FFMA R24, R70.reuse, R80, R24 ;  /* 0x0000005046187223 */ /* 0x040fe20000000018 */
[C---:B------:R-:W-:Y:S01]  /*0f50*/  FFMA R35, R70.reuse, R84, R35 ;  /* 0x0000005446237223 */ /* 0x040fe20000000023 */
[----:B------:R-:W-:Y:S01]  /*0f60*/  FFMA R43, R70, R88, R43 ;  /* 0x00000058462b7223 */ /* 0x000fe2000000002b */
[-C--:B------:R-:W-:Y:S01]  /*0f70*/  FFMA R66, R52, R74.reuse, R66 ;  /* 0x0000004a34427223 */ /* 0x080fe20000000042 */
[-C--:B------:R-:W-:Y:S01]  /*0f80*/  FFMA R75, R56, R74.reuse, R75 ;  /* 0x0000004a384b7223 */ /* 0x080fe2000000004b */
[-C--:B------:R-:W-:Y:S01]  /*0f90*/  FFMA R57, R60, R74.reuse, R57 ;  /* 0x0000004a3c397223 */ /* 0x080fe20000000039 */
[----:B------:R-:W-:Y:S01]  /*0fa0*/  FFMA R13, R72, R74, R13 ;  /* 0x0000004a480d7223 */ /* 0x000fe2000000000d */
[C---:B------:R-:W-:Y:S01]  /*0fb0*/  FFMA R12, R74.reuse, R76, R12 ;  /* 0x0000004c4a0c7223 */ /* 0x040fe2000000000c */
[C---:B------:R-:W-:Y:S01]  /*0fc0*/  FFMA R25, R74.reuse, R80, R25 ;  /* 0x000000504a197223 */ /* 0x040fe20000000019 */
[C---:B------:R-:W-:Y:S01]  /*0fd0*/  FFMA R36, R74.reuse, R84, R36 ;  /* 0x000000544a247223 */ /* 0x040fe20000000024 */
[----:B------:R-:W-:Y:S01]  /*0fe0*/  FFMA R44, R74, R88, R44 ;  /* 0x000000584a2c7223 */ /* 0x000fe2000000002c */
[-C--:B------:R-:W-:Y:S01]  /*0ff0*/  FFMA R91, R52, R78.reuse, R91 ;  /* 0x0000004e345b7223 */ /* 0x080fe2000000005b */
[-C--:B------:R-:W-:Y:S01]  /*1000*/  FFMA R77, R56, R78.reuse, R77 ;  /* 0x0000004e384d7223 */ /* 0x080fe2000000004d */
[-C--:B------:R-:W-:Y:S01]  /*1010*/  FFMA R59, R60, R78.reuse, R59 ;  /* 0x0000004e3c3b7223 */ /* 0x080fe2000000003b */
[-C--:B------:R-:W-:Y:S01]  /*1020*/  FFMA R15, R72, R78.reuse, R15 ;  /* 0x0000004e480f7223 */ /* 0x080fe2000000000f */
[----:B------:R-:W-:Y:S01]  /*1030*/  FFMA R14, R76, R78, R14 ;  /* 0x0000004e4c0e7223 */ /* 0x000fe2000000000e */
[C---:B------:R-:W-:Y:S01]  /*1040*/  FFMA R26, R78.reuse, R80, R26 ;  /* 0x000000504e1a7223 */ /* 0x040fe2000000001a */
[C---:B------:R-:W-:Y:S01]  /*1050*/  FFMA R37, R78.reuse, R84, R37 ;  /* 0x000000544e257223 */ /* 0x040fe20000000025 */
[----:B------:R-:W-:Y:S01]  /*1060*/  FFMA R45, R78, R88, R45 ;  /* 0x000000584e2d7223 */ /* 0x000fe2000000002d */
[-C--:B------:R-:W-:Y:S01]  /*1070*/  FFMA R89, R52, R82.reuse, R89 ;  /* 0x0000005234597223 */ /* 0x080fe20000000059 */
[-C--:B------:R-:W-:Y:S01]  /*1080*/  FFMA R79, R56, R82.reuse, R79 ;  /* 0x00000052384f7223 */ /* 0x080fe2000000004f */
[-C--:B------:R-:W-:Y:S01]  /*1090*/  FFMA R61, R60, R82.reuse, R61 ;  /* 0x000000523c3d7223 */ /* 0x080fe2000000003d */
[-C--:B------:R-:W-:Y:S01]  /*10a0*/  FFMA R17, R72, R82.reuse, R17 ;  /* 0x0000005248117223 */ /* 0x080fe20000000011 */
[-C--:B------:R-:W-:Y:S01]  /*10b0*/  FFMA R16, R76, R82.reuse, R16 ;  /* 0x000000524c107223 */ /* 0x080fe20000000010 */
[----:B------:R-:W-:Y:S01]  /*10c0*/  FFMA R27, R80, R82, R27 ;  /* 0x00000052501b7223 */ /* 0x000fe2000000001b */
[C---:B------:R-:W-:Y:S01]  /*10d0*/  FFMA R38, R82.reuse, R84, R38 ;  /* 0x0000005452267223 */ /* 0x040fe20000000026 */
[----:B------:R-:W-:Y:S01]  /*10e0*/  FFMA R46, R82, R88, R46 ;  /* 0x00000058522e7223 */ /* 0x000fe2000000002e */
[-C--:B------:R-:W-:Y:S01]  /*10f0*/  FFMA R87, R52, R86.reuse, R87 ;  /* 0x0000005634577223 */ /* 0x080fe20000000057 */
[-C--:B------:R-:W-:Y:S01]  /*1100*/  FFMA R81, R56, R86.reuse, R81 ;  /* 0x0000005638517223 */ /* 0x080fe20000000051 */
[-C--:B------:R-:W-:Y:S01]  /*1110*/  FFMA R63, R60, R86.reuse, R63 ;  /* 0x000000563c3f7223 */ /* 0x080fe2000000003f */
[-C--:B------:R-:W-:Y:S01]  /*1120*/  FFMA R19, R72, R86.reuse, R19 ;  /* 0x0000005648137223 */ /* 0x080fe20000000013 */
[-C--:B------:R-:W-:Y:S01]  /*1130*/  FFMA R18, R76, R86.reuse, R18 ;  /* 0x000000564c127223 */ /* 0x080fe20000000012 */
[-C--:B------:R-:W-:Y:S01]  /*1140*/  FFMA R28, R80, R86.reuse, R28 ;  /* 0x00000056501c7223 */ /* 0x080fe2000000001c */
[----:B------:R-:W-:Y:S01]  /*1150*/  FFMA R39, R84, R86, R39 ;  /* 0x0000005654277223 */ /* 0x000fe20000000027 */
[----:B------:R-:W-:Y:S01]  /*1160*/  FFMA R47, R86, R88, R47 ;  /* 0x00000058562f7223 */ /* 0x000fe2000000002f */
[-C--:B------:R-:W-:Y:S01]  /*1170*/  FFMA R93, R52, R90.reuse, R93 ;  /* 0x0000005a345d7223 */ /* 0x080fe2000000005d */
[-C--:B------:R-:W-:Y:S01]  /*1180*/  FFMA R83, R56, R90.reuse, R83 ;  /* 0x0000005a38537223 */ /* 0x080fe20000000053 */
[-C--:B------:R-:W-:Y:S01]  /*1190*/  FFMA R65, R60, R90.reuse, R65 ;  /* 0x0000005a3c417223 */ /* 0x080fe20000000041 */
[-C--:B------:R-:W-:Y:S01]  /*11a0*/  FFMA R21, R72, R90.reuse, R21 ;  /* 0x0000005a48157223 */ /* 0x080fe20000000015 */
[-C--:B------:R-:W-:Y:S01]  /*11b0*/  FFMA R20, R76, R90.reuse, R20 ;  /* 0x0000005a4c147223 */ /* 0x080fe20000000014 */
[-C--:B------:R-:W-:Y:S01]  /*11c0*/  FFMA R29, R80, R90.reuse, R29 ;  /* 0x0000005a501d7223 */ /* 0x080fe2000000001d */
[-C--:B------:R-:W-:Y:S01]  /*11d0*/  FFMA R40, R84, R90.reuse, R40 ;  /* 0x0000005a54287223 */ /* 0x080fe20000000028 */
[----:B------:R-:W-:Y:S01]  /*11e0*/  FFMA R49, R88, R90, R49 ;  /* 0x0000005a58317223 */ /* 0x000fe20000000031 */
[----:B------:R-:W-:Y:S06]  /*11f0*/  BRA.U UP0, `(.L_x_109) ;  /* 0xfffffff900a07547 */ /* 0x000fec000b83ffff */
.L_x_108:
[----:B------:R-:W1:Y:S01]  /*1200*/  LDCU.64 UR8, c[0x0][0x390] ;  /* 0x00007200ff0877ac */ /* 0x000e620008000a00 */
[----:B------:R-:W-:Y:S01]  /*1210*/  VIADD R50, R30, 0x10 ;  /* 0x000000101e327836 */ /* 0x000fe20000000000 */
[-C--:B------:R-:W-:Y:S01]  /*1220*/  VIMNMX R5, PT, PT, R48, R31.reuse, !PT ;  /* 0x0000001f30057248 */ /* 0x080fe20007fe0100 */
[----:B------:R-:W-:Y:S02]  /*1230*/  VIADD R52, R30, 0x18 ;  /* 0x000000181e347836 */ /* 0x000fe40000000000 */
[C---:B------:R-:W-:Y:S01]  /*1240*/  VIADD R70, R31.reuse, 0x8 ;  /* 0x000000081f467836 */ /* 0x040fe20000000000 */
[-C--:B------:R-:W-:Y:S01]  /*1250*/  VIMNMX R7, PT, PT, R50, R31.reuse, !PT ;  /* 0x0000001f32077248 */ /* 0x080fe20007fe0100 */
[-C--:B------:R-:W-:Y:S01]  /*1260*/  IMAD R67, R31, R32.reuse, RZ ;  /* 0x000000201f437224 */ /* 0x080fe200078e02ff */
[-C--:B------:R-:W-:Y:S01]  /*1270*/  ISETP.GE.AND P5, PT, R5, R32.reuse, PT ;  /* 0x000000200500720c */ /* 0x080fe20003fa6270 */
[----:B------:R-:W-:Y:S01]  /*1280*/  VIADD R54, R30, 0x20 ;  /* 0x000000201e367836 */ /* 0x000fe20000000000 */
[----:B------:R-:W-:Y:S01]  /*1290*/  VIMNMX R4, PT, PT, R52, R31, !PT ;  /* 0x0000001f34047248 */ /* 0x000fe20007fe0100 */
[C---:B------:R-:W-:Y:S01]  /*12a0*/  @!P0 IMAD.IADD R5, R30.reuse, 0x1, R67 ;  /* 0x000000011e058824 */ /* 0x040fe200078e0243 */
[----:B------:R-:W-:Y:S01]  /*12b0*/  ISETP.GE.AND P6, PT, R7, R32, PT ;  /* 0x000000200700720c */ /* 0x000fe20003fc6270 */
[C---:B------:R-:W-:Y:S01]  /*12c0*/  VIADD R56, R30.reuse, 0x28 ;  /* 0x000000281e387836 */ /* 0x040fe20000000000 */
[C---:B------:R-:W-:Y:S01]  /*12d0*/  VIMNMX R7, PT, PT, R30.reuse, R70, !PT ;  /* 0x000000461e077248 */ /* 0x040fe20007fe0100 */
[C---:B------:R-:W-:Y:S01]  /*12e0*/  VIADD R58, R30.reuse, 0x30 ;  /* 0x000000301e3a7836 */ /* 0x040fe20000000000 */
[C---:B------:R-:W-:Y:S01]  /*12f0*/  IADD3 R6, P2, PT, R30.reuse, R67, RZ ;  /* 0x000000431e067210 */ /* 0x040fe20007f5e0ff */
[----:B------:R-:W-:Y:S01]  /*1300*/  VIADD R60, R30, 0x38 ;  /* 0x000000381e3c7836 */ /* 0x000fe20000000000 */
[-C--:B------:R-:W-:Y:S01]  /*1310*/  ISETP.GE.AND P3, PT, R4, R32.reuse, PT ;  /* 0x000000200400720c */ /* 0x080fe20003f66270 */
[----:B0-----:R-:W-:Y:S01]  /*1320*/  @!P0 IMAD.WIDE R4, R5, 0x4, R2 ;  /* 0x0000000405048825 */ /* 0x001fe200078e0202 */
[----:B------:R-:W-:-:S02]  /*1330*/  ISETP.GE.AND P1, PT, R7, R32, PT ;  /* 0x000000200700720c */ /* 0x000fc40003f26270 */
[-C--:B------:R-:W-:Y:S02]  /*1340*/  VIMNMX R3, PT, PT, R54, R31.reuse, !PT ;  /* 0x0000001f36037248 */ /* 0x080fe40007fe0100 */
[----:B------:R-:W-:Y:S01]  /*1350*/  LEA.HI.X.SX32 R7, R67, RZ, 0x1, P2 ;  /* 0x000000ff43077211 */ /* 0x000fe200010f0eff */
[----:B------:R0:W-:Y:S01]  /*1360*/  @!P0 STG.E desc[UR6][R4.64], R68 ;  /* 0x0000004404008986 */ /* 0x0001e2000c101906 */
[C---:B-1----:R-:W-:Y:S02]  /*1370*/  LEA R2, P2, R6.reuse, UR8, 0x2 ;  /* 0x0000000806027c11 */ /* 0x042fe4000f8410ff */
[----:B------:R-:W-:Y:S02]  /*1380*/  ISETP.GE.AND P4, PT, R3, R32, PT ;  /* 0x000000200300720c */ /* 0x000fe40003f86270 */
[----:B------:R-:W-:Y:S02]  /*1390*/  LEA.HI.X R3, R6, UR9, R7, 0x2, P2 ;  /* 0x0000000906037c11 */ /* 0x000fe400090f1407 */
[----:B------:R-:W-:-:S02]  /*13a0*/  VIMNMX R7, PT, PT, R56, R31, !PT ;  /* 0x0000001f38077248 */ /* 0x000fc40007fe0100 */
[-C--:B------:R-:W-:Y:S01]  /*13b0*/  VIMNMX R6, PT, PT, R58, R31.reuse, !PT ;  /* 0x0000001f3a067248 */ /* 0x080fe20007fe0100 */
[----:B------:R1:W-:Y:S01]  /*13c0*/  @!P5 STG.E desc[UR6][R2.64+0x20], R62 ;  /* 0x0000203e0200d986 */ /* 0x0003e2000c101906 */
[-C--:B------:R-:W-:Y:S01]  /*13d0*/  ISETP.GE.AND P0, PT, R7, R32.reuse, PT ;  /* 0x000000200700720c */ /* 0x080fe20003f06270 */
[----:B0-----:R-:W-:Y:S01]  /*13e0*/  VIADD R68, R31, 0x10 ;  /* 0x000000101f447836 */ /* 0x001fe20000000000 */
[----:B------:R-:W-:Y:S01]  /*13f0*/  ISETP.GE.AND P2, PT, R6, R32, PT ;  /* 0x000000200600720c */ /* 0x000fe20003f46270 */
[----:B------:R-:W-:Y:S01]  /*1400*/  IMAD R5, R32, 0x8, R67 ;  /* 0x0000000820057824 */ /* 0x000fe200078e0243 */
[----:B------:R-:W0:Y:S01]  /*1410*/  @!P1 LDC.64 R6, c[0x0][0x390] ;  /* 0x0000e400ff069b82 */ /* 0x000e220000000a00 */
[----:B------:R-:W-:Y:S01]  /*1420*/  VIMNMX R72, PT, PT, R60, R31, !PT ;  /* 0x0000001f3c487248 */ /* 0x000fe20007fe0100 */
[----:B------:R-:W-:Y:S01]  /*1430*/  @!P4 STG.E desc[UR6][R2.64+0x80], R91 ;  /* 0x0000805b0200c986 */ /* 0x000fe2000c101906 */
[----:B------:R-:W-:Y:S02]  /*1440*/  VIMNMX R4, PT, PT, R52, R70, !PT ;  /* 0x0000004634047248 */ /* 0x000fe40007fe0100 */
[----:B------:R-:W-:Y:S01]  /*1450*/  ISETP.GE.AND P5, PT, R72, R32, PT ;  /* 0x000000204800720c */ /* 0x000fe20003fa6270 */
[----:B------:R2:W-:Y:S01]  /*1460*/  @!P6 STG.E desc[UR6][R2.64+0x40], R64 ;  /* 0x000040400200e986 */ /* 0x0005e2000c101906 */
[----:B-1----:R-:W-:-:S02]  /*1470*/  VIMNMX R62, PT, PT, R30, R68, !PT ;  /* 0x000000441e3e7248 */ /* 0x002fc40007fe0100 */
[----:B------:R-:W-:Y:S01]  /*1480*/  VIMNMX R74, PT, PT, R48, R70, !PT ;  /* 0x00000046304a7248 */ /* 0x000fe20007fe0100 */
[----:B------:R1:W-:Y:S01]  /*1490*/  @!P0 STG.E desc[UR6][R2.64+0xa0], R89 ;  /* 0x0000a05902008986 */ /* 0x0003e2000c101906 */
[-C--:B------:R-:W-:Y:S02]  /*14a0*/  ISETP.GE.AND P0, PT, R62, R32.reuse, PT ;  /* 0x000000203e00720c */ /* 0x080fe40003f06270 */
[-C--:B------:R-:W-:Y:S01]  /*14b0*/  ISETP.GE.AND P4, PT, R4, R32.reuse, PT ;  /* 0x000000200400720c */ /* 0x080fe20003f86270 */
[----:B------:R3:W-:Y:S01]  /*14c0*/  @!P2 STG.E desc[UR6][R2.64+0xc0], R87 ;  /* 0x0000c0570200a986 */ /* 0x0007e2000c101906 */
[----:B------:R-:W-:Y:S01]  /*14d0*/  @!P1 IMAD.IADD R4, R30, 0x1, R5 ;  /* 0x000000011e049824 */ /* 0x000fe200078e0205 */
[----:B------:R-:W-:Y:S02]  /*14e0*/  ISETP.GE.AND P6, PT, R74, R32, PT ;  /* 0x000000204a00720c */ /* 0x000fe40003fc6270 */
[----:B--2---:R-:W-:Y:S01]  /*14f0*/  IADD3 R64, P2, PT, R30, R5, RZ ;  /* 0x000000051e407210 */ /* 0x004fe20007f5e0ff */
[----:B------:R-:W-:Y:S01]  /*1500*/  @!P3 STG.E desc[UR6][R2.64+0x60], R66 ;  /* 0x000060420200b986 */ /* 0x000fe2000c101906 */
[----:B------:R-:W-:-:S02]  /*1510*/  VIMNMX R62, PT, PT, R54, R70, !PT ;  /* 0x00000046363e7248 */ /* 0x000fc40007fe0100 */
[----:B------:R-:W-:Y:S01]  /*1520*/  LEA.HI.X.SX32 R5, R5, RZ, 0x1, P2 ;  /* 0x000000ff05057211 */ /* 0x000fe200010f0eff */
[----:B------:R2:W-:Y:S01]  /*1530*/  @!P5 STG.E desc[UR6][R2.64+0xe0], R93 ;  /* 0x0000e05d0200d986 */ /* 0x0005e2000c101906 */
[----:B0-----:R-:W-:Y:S01]  /*1540*/  @!P1 IMAD.WIDE R6, R4, 0x4, R6 ;  /* 0x0000000404069825 */ /* 0x001fe200078e0206 */
[----:B------:R-:W-:Y:S02]  /*1550*/  LEA R4, P2, R64, UR8, 0x2 ;  /* 0x0000000840047c11 */ /* 0x000fe4000f8410ff */
[----:B-1----:R-:W-:Y:S02]  /*1560*/  VIMNMX R89, PT, PT, R56, R70, !PT ;  /* 0x0000004638597248 */ /* 0x002fe40007fe0100 */
[----:B------:R-:W-:Y:S01]  /*1570*/  LEA.HI.X R5, R64, UR9, R5, 0x2, P2 ;  /* 0x0000000940057c11 */ /* 0x000fe200090f1405 */
[----:B------:R0:W-:Y:S01]  /*1580*/  @!P1 STG.E desc[UR6][R6.64], R85 ;  /* 0x0000005506009986 */ /* 0x0001e2000c101906 */
[----:B------:R-:W-:Y:S02]  /*1590*/  ISETP.GE.AND P2, PT, R89, R32, PT ;  /* 0x000000205900720c */ /* 0x000fe40003f46270 */
[-C--:B---3--:R-:W-:Y:S01]  /*15a0*/  VIMNMX R87, PT, PT, R60, R70.reuse, !PT ;  /* 0x000000463c577248 */ /* 0x088fe20007fe0100 */
[----:B------:R1:W-:Y:S01]  /*15b0*/  @!P6 STG.E desc[UR6][R4.64+0x20], R71 ;  /* 0x000020470400e986 */ /* 0x0003e2000c101906 */
[----:B--2---:R-:W2:Y:S01]  /*15c0*/  @!P0 LDC.64 R2, c[0x0][0x390] ;  /* 0x0000e400ff028b82 */ /* 0x004ea20000000a00 */
[----:B------:R-:W-:-:S02]  /*15d0*/  VIMNMX R72, PT, PT, R50, R70, !PT ;  /* 0x0000004632487248 */ /* 0x000fc40007fe0100 */
[-C--:B------:R-:W-:Y:S01]  /*15e0*/  ISETP.GE.AND P5, PT, R62, R32.reuse, PT ;  /* 0x000000203e00720c */ /* 0x080fe20003fa6270 */
[----:B------:R-:W-:Y:S01]  /*15f0*/  @!P4 STG.E desc[UR6][R4.64+0x60], R75 ;  /* 0x0000604b0400c986 */ /* 0x000fe2000c101906 */
[----:B------:R-:W-:Y:S02]  /*1600*/  ISETP.GE.AND P6, PT, R87, R32, PT ;  /* 0x000000205700720c */ /* 0x000fe40003fc6270 */
[----:B------:R-:W-:Y:S01]  /*1610*/  VIMNMX R91, PT, PT, R58, R70, !PT ;  /* 0x000000463a5b7248 */ /* 0x000fe20007fe0100 */
[----:B0-----:R-:W-:Y:S01]  /*1620*/  VIADD R85, R31, 0x18 ;  /* 0x000000181f557836 */ /* 0x001fe20000000000 */
[----:B------:R-:W-:Y:S01]  /*1630*/  VIMNMX R87, PT, PT, R50, R68, !PT ;  /* 0x0000004432577248 */ /* 0x000fe20007fe0100 */
[----:B------:R-:W-:Y:S01]  /*1640*/  @!P2 STG.E desc[UR6][R4.64+0xa0], R79 ;  /* 0x0000a04f0400a986 */ /* 0x000fe2000c101906 */
[-C--:B------:R-:W-:Y:S01]  /*1650*/  ISETP.GE.AND P3, PT, R72, R32.reuse, PT ;  /* 0x000000204800720c */ /* 0x080fe20003f66270 */
[C-C-:B-1----:R-:W-:Y:S01]  /*1660*/  IMAD R71, R32.reuse, 0x10, R67.reuse ;  /* 0x0000001020477824 */ /* 0x142fe200078e0243 */
[-C--:B------:R-:W-:Y:S01]  /*1670*/  ISETP.GE.AND P1, PT, R91, R32.reuse, PT ;  /* 0x000000205b00720c */ /* 0x080fe20003f26270 */
[----:B------:R-:W-:Y:S01]  /*1680*/  IMAD R67, R32, 0x20, R67 ;  /* 0x0000002020437824 */ /* 0x000fe200078e0243 */
[----:B------:R-:W-:Y:S01]  /*1690*/  ISETP.GE.AND P4, PT, R87, R32, PT ;  /* 0x000000205700720c */ /* 0x000fe20003f86270 */
[----:B------:R-:W-:Y:S01]  /*16a0*/  @!P5 STG.E desc[UR6][R4.64+0x80], R77 ;  /* 0x0000804d0400d986 */ /* 0x000fe2000c101906 */
[----:B------:R-:W-:-:S02]  /*16b0*/  VIMNMX R87, PT, PT, R30, R85, !PT ;  /* 0x000000551e577248 */ /* 0x000fc40007fe0100 */
[----:B------:R-:W-:Y:S01]  /*16c0*/  VIMNMX R7, PT, PT, R52, R68, !PT ;  /* 0x0000004434077248 */ /* 0x000fe20007fe0100 */
[----:B------:R-:W-:Y:S01]  /*16d0*/  @!P6 STG.E desc[UR6][R4.64+0xe0], R83 ;  /* 0x0000e0530400e986 */ /* 0x000fe2000c101906 */
[-C--:B------:R-:W-:Y:S02]  /*16e0*/  ISETP.GE.AND P2, PT, R87, R32.reuse, PT ;  /* 0x000000205700720c */ /* 0x080fe40003f46270 */
[----:B------:R-:W-:Y:S01]  /*16f0*/  ISETP.GE.AND P5, PT, R7, R32, PT ;  /* 0x000000200700720c */ /* 0x000fe20003fa6270 */
[----:B------:R0:W-:Y:S01]  /*1700*/  @!P3 STG.E desc[UR6][R4.64+0x40], R73 ;  /* 0x000040490400b986 */ /* 0x0001e2000c101906 */
[----:B------:R-:W-:Y:S01]  /*1710*/  @!P0 IMAD.IADD R7, R30, 0x1, R71 ;  /* 0x000000011e078824 */ /* 0x000fe200078e0247 */
[----:B------:R-:W-:Y:S02]  /*1720*/  VIMNMX R89, PT, PT, R48, R68, !PT ;  /* 0x0000004430597248 */ /* 0x000fe40007fe0100 */
[----:B------:R1:W-:Y:S01]  /*1730*/  @!P1 STG.E desc[UR6][R4.64+0xc0], R81 ;  /* 0x0000c05104009986 */ /* 0x0003e2000c101906 */
[----:B------:R-:W-:Y:S01]  /*1740*/  IADD3 R62, P1, PT, R30, R71, RZ ;  /* 0x000000471e3e7210 */ /* 0x000fe20007f3e0ff */
[----:B--2---:R-:W-:Y:S01]  /*1750*/  @!P0 IMAD.WIDE R6, R7, 0x4, R2 ;  /* 0x0000000407068825 */ /* 0x004fe200078e0202 */
[----:B------:R-:W-:-:S02]  /*1760*/  ISETP.GE.AND P3, PT, R89, R32, PT ;  /* 0x000000205900720c */ /* 0x000fc40003f66270 */
[----:B------:R-:W-:Y:S01]  /*1770*/  LEA.HI.X.SX32 R3, R71, RZ, 0x1, P1 ;  /* 0x000000ff47037211 */ /* 0x000fe200008f0eff */
[----:B------:R-:W-:Y:S01]  /*1780*/  IMAD R71, R32, 0x8, R71 ;  /* 0x0000000820477824 */ /* 0x000fe200078e0247 */
[----:B------:R-:W-:Y:S01]  /*1790*/  LEA R2, P1, R62, UR8, 0x2 ;  /* 0x000000083e027c11 */ /* 0x000fe2000f8210ff */
[----:B------:R2:W-:Y:S01]  /*17a0*/  @!P0 STG.E desc[UR6][R6.64], R69 ;  /* 0x0000004506008986 */ /* 0x0005e2000c101906 */
[-C--:B0-----:R-:W-:Y:S02]  /*17b0*/  VIMNMX R73, PT, PT, R54, R68.reuse, !PT ;  /* 0x0000004436497248 */ /* 0x081fe40007fe0100 */
[----:B------:R-:W-:Y:S01]  /*17c0*/  VIMNMX R75, PT, PT, R58, R68, !PT ;  /* 0x000000443a4b7248 */ /* 0x000fe20007fe0100 */
[----:B-1----:R-:W0:Y:S01]  /*17d0*/  @!P2 LDC.64 R4, c[0x0][0x390] ;  /* 0x0000e400ff04ab82 */ /* 0x002e220000000a00 */
[----:B------:R-:W-:Y:S02]  /*17e0*/  ISETP.GE.AND P6, PT, R73, R32, PT ;  /* 0x000000204900720c */ /* 0x000fe40003fc6270 */
[----:B------:R-:W-:-:S02]  /*17f0*/  VIMNMX R73, PT, PT, R56, R68, !PT ;  /* 0x0000004438497248 */ /* 0x000fc40007fe0100 */
[----:B------:R-:W-:Y:S02]  /*1800*/  LEA.HI.X R3, R62, UR9, R3, 0x2, P1 ;  /* 0x000000093e037c11 */ /* 0x000fe400088f1403 */
[-C--:B------:R-:W-:Y:S01]  /*1810*/  ISETP.GE.AND P0, PT, R73, R32.reuse, PT ;  /* 0x000000204900720c */ /* 0x080fe20003f06270 */
[----:B--2---:R-:W-:Y:S01]  /*1820*/  VIADD R69, R31, 0x20 ;  /* 0x000000201f457836 */ /* 0x004fe20000000000 */
[----:B------:R-:W-:Y:S01]  /*1830*/  ISETP.GE.AND P1, PT, R75, R32, PT ;  /* 0x000000204b00720c */ /* 0x000fe20003f26270 */
[----:B------:R1:W-:Y:S01]  /*1840*/  @!P3 STG.E desc[UR6][R2.64+0x20], R53 ;  /* 0x000020350200b986 */ /* 0x0003e2000c101906 */
[----:B------:R-:W-:Y:S02]  /*1850*/  VIMNMX R73, PT, PT, R60, R68, !PT ;  /* 0x000000443c497248 */ /* 0x000fe40007fe0100 */
[----:B------:R-:W-:Y:S01]  /*1860*/  VIMNMX R7, PT, PT, R52, R85, !PT ;  /* 0x0000005534077248 */ /* 0x000fe20007fe0100 */
[----:B------:R-:W-:Y:S01]  /*1870*/  @!P6 STG.E desc[UR6][R2.64+0x80], R59 ;  /* 0x0000803b0200e986 */ /* 0x000fe2000c101906 */
[----:B------:R-:W-:-:S02]  /*1880*/  ISETP.GE.AND P3, PT, R73, R32, PT ;  /* 0x000000204900720c */ /* 0x000fc40003f66270 */
[-C--:B------:R-:W-:Y:S01]  /*1890*/  ISETP.GE.AND P6, PT, R7, R32.reuse, PT ;  /* 0x000000200700720c */ /* 0x080fe20003fc6270 */
[----:B------:R2:W-:Y:S01]  /*18a0*/  @!P5 STG.E desc[UR6][R2.64+0x60], R57 ;  /* 0x000060390200d986 */ /* 0x0005e2000c101906 */
[----:B------:R-:W-:Y:S01]  /*18b0*/  @!P2 IMAD.IADD R7, R30, 0x1, R71 ;  /* 0x000000011e07a824 */ /* 0x000fe200078e0247 */
[----:B------:R-:W-:Y:S02]  /*18c0*/  VIMNMX R75, PT, PT, R48, R85, !PT ;  /* 0x00000055304b7248 */ /* 0x000fe40007fe0100 */
[----:B-1----:R-:W-:Y:S01]  /*18d0*/  VIMNMX R53, PT, PT, R30, R69, !PT ;  /* 0x000000451e357248 */ /* 0x002fe20007fe0100 */
[----:B------:R-:W-:Y:S01]  /*18e0*/  @!P0 STG.E desc[UR6][R2.64+0xa0], R61 ;  /* 0x0000a03d02008986 */ /* 0x000fe2000c101906 */
[----:B0-----:R-:W-:Y:S01]  /*18f0*/  @!P2 IMAD.WIDE R6, R7, 0x4, R4 ;  /* 0x000000040706a825 */ /* 0x001fe200078e0204 */
[-C--:B------:R-:W-:Y:S02]  /*1900*/  VIMNMX R73, PT, PT, R50, R85.reuse, !PT ;  /* 0x0000005532497248 */ /* 0x080fe40007fe0100 */
[----:B------:R-:W-:Y:S01]  /*1910*/  ISETP.GE.AND P0, PT, R53, R32, PT ;  /* 0x000000203500720c */ /* 0x000fe20003f06270 */
[----:B------:R-:W-:Y:S01]  /*1920*/  @!P1 STG.E desc[UR6][R2.64+0xc0], R63 ;  /* 0x0000c03f02009986 */ /* 0x000fe2000c101906 */
[----:B------:R-:W-:-:S02]  /*1930*/  VIMNMX R53, PT, PT, R54, R85, !PT ;  /* 0x0000005536357248 */ /* 0x000fc40007fe0100 */
[----:B--2---:R-:W-:Y:S01]  /*1940*/  IADD3 R57, P1, PT, R30, R71, RZ ;  /* 0x000000471e397210 */ /* 0x004fe20007f3e0ff */
[----:B------:R0:W-:Y:S01]  /*1950*/  @!P4 STG.E desc[UR6][R2.64+0x40], R55 ;  /* 0x000040370200c986 */ /* 0x0001e2000c101906 */
[-C--:B------:R-:W-:Y:S02]  /*1960*/  ISETP.GE.AND P4, PT, R75, R32.reuse, PT ;  /* 0x000000204b00720c */ /* 0x080fe40003f86270 */
[----:B------:R-:W-:Y:S01]  /*1970*/  LEA.HI.X.SX32 R62, R71, RZ, 0x1, P1 ;  /* 0x000000ff473e7211 */ /* 0x000fe200008f0eff */
[----:B------:R1:W-:Y:S01]  /*1980*/  @!P3 STG.E desc[UR6][R2.64+0xe0], R65 ;  /* 0x0000e0410200b986 */ /* 0x0003e2000c101906 */
[----:B------:R-:W-:Y:S02]  /*1990*/  ISETP.GE.AND P1, PT, R53, R32, PT ;  /* 0x000000203500720c */ /* 0x000fe40003f26270 */
[----:B------:R-:W-:Y:S01]  /*19a0*/  VIMNMX R53, PT, PT, R56, R85, !PT ;  /* 0x0000005538357248 */ /* 0x000fe20007fe0100 */
[----:B------:R2:W-:Y:S01]  /*19b0*/  @!P2 STG.E desc[UR6][R6.64], R51 ;  /* 0x000000330600a986 */ /* 0x0005e2000c101906 */
[----:B------:R-:W-:-:S02]  /*19c0*/  LEA R4, P3, R57, UR8, 0x2 ;  /* 0x0000000839047c11 */ /* 0x000fc4000f8610ff */
[-C--:B------:R-:W-:Y:S02]  /*19d0*/  ISETP.GE.AND P2, PT, R53, R32.reuse, PT ;  /* 0x000000203500720c */ /* 0x080fe40003f46270 */
[-C--:B0-----:R-:W-:Y:S02]  /*19e0*/  VIMNMX R55, PT, PT, R58, R85.reuse, !PT ;  /* 0x000000553a377248 */ /* 0x081fe40007fe0100 */
[----:B------:R-:W-:Y:S01]  /*19f0*/  LEA.HI.X R5, R57, UR9, R62, 0x2, P3 ;  /* 0x0000000939057c11 */ /* 0x000fe200098f143e */
[----:B-1----:R-:W0:Y:S01]  /*1a00*/  @!P0 LDC.64 R2, c[0x0][0x390] ;  /* 0x0000e400ff028b82 */ /* 0x002e220000000a00 */
[-C--:B------:R-:W-:Y:S02]  /*1a10*/  ISETP.GE.AND P3, PT, R55, R32.reuse, PT ;  /* 0x000000203700720c */ /* 0x080fe40003f66270 */
[----:B------:R-:W-:Y:S01]  /*1a20*/  VIMNMX R85, PT, PT, R60, R85, !PT ;  /* 0x000000553c557248 */ /* 0x000fe20007fe0100 */
[----:B--2---:R-:W-:Y:S01]  /*1a30*/  VIADD R51, R31, 0x28 ;  /* 0x000000281f337836 */ /* 0x004fe20000000000 */
[----:B------:R1:W-:Y:S01]  /*1a40*/  @!P4 STG.E desc[UR6][R4.64+0x20], R9 ;  /* 0x000020090400c986 */ /* 0x0003e2000c101906 */
[----:B------:R-:W-:-:S02]  /*1a50*/  ISETP.GE.AND P5, PT, R73, R32, PT ;  /* 0x000000204900720c */ /* 0x000fc40003fa6270 */
[-C--:B------:R-:W-:Y:S01]  /*1a60*/  ISETP.GE.AND P4, PT, R85, R32.reuse, PT ;  /* 0x000000205500720c */ /* 0x080fe20003f86270 */
[----:B------:R-:W-:Y:S01]  /*1a70*/  @!P2 STG.E desc[UR6][R4.64+0xa0], R17 ;  /* 0x0000a0110400a986 */ /* 0x000fe2000c101906 */
[-C--:B------:R-:W-:Y:S02]  /*1a80*/  VIMNMX R7, PT, PT, R52, R69.reuse, !PT ;  /* 0x0000004534077248 */ /* 0x080fe40007fe0100 */
[-C--:B------:R-:W-:Y:S01]  /*1a90*/  VIMNMX R53, PT, PT, R48, R69.reuse, !PT ;  /* 0x0000004530357248 */ /* 0x080fe20007fe0100 */
[----:B------:R-:W-:Y:S01]  /*1aa0*/  @!P1 STG.E desc[UR6][R4.64+0x80], R15 ;  /* 0x0000800f04009986 */ /* 0x000fe2000c101906 */
[----:B------:R-:W-:Y:S01]  /*1ab0*/  ISETP.GE.AND P1, PT, R7, R32, PT ;  /* 0x000000200700720c */ /* 0x000fe20003f26270 */
[----:B------:R-:W-:Y:S01]  /*1ac0*/  @!P0 IMAD.IADD R7, R30, 0x1, R67 ;  /* 0x000000011e078824 */ /* 0x000fe200078e0243 */
[----:B------:R-:W-:Y:S01]  /*1ad0*/  VIMNMX R55, PT, PT, R50, R69, !PT ;  /* 0x0000004532377248 */ /* 0x000fe20007fe0100 */
[----:B------:R2:W-:Y:S01]  /*1ae0*/  @!P6 STG.E desc[UR6][R4.64+0x60], R13 ;  /* 0x0000600d0400e986 */ /* 0x0005e2000c101906 */
[----:B-1----:R-:W-:-:S02]  /*1af0*/  VIMNMX R9, PT, PT, R30, R51, !PT ;  /* 0x000000331e097248 */ /* 0x002fc40007fe0100 */
[-C--:B------:R-:W-:Y:S01]  /*1b00*/  ISETP.GE.AND P6, PT, R55, R32.reuse, PT ;  /* 0x000000203700720c */ /* 0x080fe20003fc6270 */
[----:B------:R-:W-:Y:S01]  /*1b10*/  @!P3 STG.E desc[UR6][R4.64+0xc0], R19 ;  /* 0x0000c0130400b986 */ /* 0x000fe2000c101906 */
[-C--:B------:R-:W-:Y:S02]  /*1b20*/  ISETP.GE.AND P2, PT, R9, R32.reuse, PT ;  /* 0x000000200900720c */ /* 0x080fe40003f46270 */
[----:B------:R-:W-:Y:S01]  /*1b30*/  VIMNMX R9, PT, PT, R54, R69, !PT ;  /* 0x0000004536097248 */ /* 0x000fe20007fe0100 */
[----:B------:R1:W-:Y:S01]  /*1b40*/  @!P5 STG.E desc[UR6][R4.64+0x40], R11 ;  /* 0x0000400b0400d986 */ /* 0x0003e2000c101906 */
[----:B0-----:R-:W-:Y:S01]  /*1b50*/  @!P0 IMAD.WIDE R6, R7, 0x4, R2 ;  /* 0x0000000407068825 */ /* 0x001fe200078e0202 */
[-C--:B------:R-:W-:Y:S02]  /*1b60*/  ISETP.GE.AND P5, PT, R53, R32.reuse, PT ;  /* 0x000000203500720c */ /* 0x080fe40003fa6270 */
[----:B--2---:R-:W-:Y:S01]  /*1b70*/  IADD3 R13, P3, PT, R30, R67, RZ ;  /* 0x000000431e0d7210 */ /* 0x004fe20007f7e0ff */
[----:B------:R0:W-:Y:S03]  /*1b80*/  @!P4 STG.E desc[UR6][R4.64+0xe0], R21 ;  /* 0x0000e0150400c986 */ /* 0x0001e6000c101906 */
[----:B------:R-:W-:Y:S01]  /*1b90*/  LEA.HI.X.SX32 R62, R67, RZ, 0x1, P3 ;  /* 0x000000ff433e7211 */ /* 0x000fe200018f0eff */
[----:B------:R2:W-:Y:S01]  /*1ba0*/  @!P0 STG.E desc[UR6][R6.64], R0 ;  /* 0x0000000006008986 */ /* 0x0005e2000c101906 */
[----:B------:R-:W-:-:S02]  /*1bb0*/  ISETP.GE.AND P3, PT, R9, R32, PT ;  /* 0x000000200900720c */ /* 0x000fc40003f66270 */
[-C--:B------:R-:W-:Y:S02]  /*1bc0*/  VIMNMX R9, PT, PT, R56, R69.reuse, !PT ;  /* 0x0000004538097248 */ /* 0x080fe40007fe0100 */
[----:B------:R-:W-:Y:S02]  /*1bd0*/  LEA R2, P4, R13, UR8, 0x2 ;  /* 0x000000080d027c11 */ /* 0x000fe4000f8810ff */
[-C--:B-1----:R-:W-:Y:S01]  /*1be0*/  VIMNMX R11, PT, PT, R58, R69.reuse, !PT ;  /* 0x000000453a0b7248 */ /* 0x082fe20007fe0100 */
[----:B0-----:R-:W0:Y:S01]  /*1bf0*/  @!P2 LDC.64 R4, c[0x0][0x390] ;  /* 0x0000e400ff04ab82 */ /* 0x001e220000000a00 */
[-C--:B------:R-:W-:Y:S02]  /*1c00*/  ISETP.GE.AND P0, PT, R9, R32.reuse, PT ;  /* 0x000000200900720c */ /* 0x080fe40003f06270 */
[----:B------:R-:W-:Y:S01]  /*1c10*/  LEA.HI.X R3, R13, UR9, R62, 0x2, P4 ;  /* 0x000000090d037c11 */ /* 0x000fe2000a0f143e */
[----:B------:R-:W-:Y:S01]  /*1c20*/  VIADD R13, R31, 0x30 ;  /* 0x000000301f0d7836 */ /* 0x000fe20000000000 */
[----:B------:R-:W-:Y:S01]  /*1c30*/  ISETP.GE.AND P4, PT, R11, R32, PT ;  /* 0x000000200b00720c */ /* 0x000fe20003f86270 */
[----:B------:R-:W-:Y:S01]  /*1c40*/  VIADD R31, R31, 0x38 ;  /* 0x000000381f1f7836 */ /* 0x000fe20000000000 */
[----:B------:R-:W-:Y:S01]  /*1c50*/  VIMNMX R69, PT, PT, R60, R69, !PT ;  /* 0x000000453c457248 */ /* 0x000fe20007fe0100 */
[----:B------:R-:W-:Y:S01]  /*1c60*/  @!P5 STG.E desc[UR6][R2.64+0x20], R8 ;  /* 0x000020080200d986 */ /* 0x000fe2000c101906 */
[----:B------:R-:W-:-:S02]  /*1c70*/  VIMNMX R11, PT, PT, R50, R51, !PT ;  /* 0x00000033320b7248 */ /* 0x000fc40007fe0100 */
[----:B------:R-:W-:Y:S01]  /*1c80*/  VIMNMX R9, PT, PT, R48, R51, !PT ;  /* 0x0000003330097248 */ /* 0x000fe20007fe0100 */
[----:B------:R-:W-:Y:S01]  /*1c90*/  @!P1 STG.E desc[UR6][R2.64+0x60], R12 ;  /* 0x0000600c02009986 */ /* 0x000fe2000c101906 */
[-C--:B------:R-:W-:Y:S02]  /*1ca0*/  ISETP.GE.AND P5, PT, R69, R32.reuse, PT ;  /* 0x000000204500720c */ /* 0x080fe40003fa6270 */
[-C--:B------:R-:W-:Y:S01]  /*1cb0*/  ISETP.GE.AND P1, PT, R11, R32.reuse, PT ;  /* 0x000000200b00720c */ /* 0x080fe20003f26270 */
[----:B------:R-:W-:Y:S01]  /*1cc0*/  @!P6 STG.E desc[UR6][R2.64+0x40], R10 ;  /* 0x0000400a0200e986 */ /* 0x000fe2000c101906 */
[----:B------:R-:W-:Y:S02]  /*1cd0*/  VIMNMX R11, PT, PT, R30, R13, !PT ;  /* 0x0000000d1e0b7248 */ /* 0x000fe40007fe0100 */
[-C--:B------:R-:W-:Y:S01]  /*1ce0*/  ISETP.GE.AND P6, PT, R9, R32.reuse, PT ;  /* 0x000000200900720c */ /* 0x080fe20003fc6270 */
[----:B------:R-:W-:Y:S01]  /*1cf0*/  @!P0 STG.E desc[UR6][R2.64+0xa0], R16 ;  /* 0x0000a01002008986 */ /* 0x000fe2000c101906 */
[-C--:B--2---:R-:W-:Y:S01]  /*1d00*/  VIMNMX R7, PT, PT, R52, R51.reuse, !PT ;  /* 0x0000003334077248 */ /* 0x084fe20007fe0100 */
[----:B------:R-:W-:Y:S01]  /*1d10*/  IMAD R9, R32, 0x8, R67 ;  /* 0x0000000820097824 */ /* 0x000fe200078e0243 */
[-C--:B------:R-:W-:Y:S01]  /*1d20*/  ISETP.GE.AND P0, PT, R11, R32.reuse, PT ;  /* 0x000000200b00720c */ /* 0x080fe20003f06270 */
[----:B------:R-:W-:Y:S01]  /*1d30*/  @!P3 STG.E desc[UR6][R2.64+0x80], R14 ;  /* 0x0000800e0200b986 */ /* 0x000fe2000c101906 */
[-C--:B------:R-:W-:Y:S01]  /*1d40*/  ISETP.GE.AND P3, PT, R7, R32.reuse, PT ;  /* 0x000000200700720c */ /* 0x080fe20003f66270 */
[----:B------:R-:W-:Y:S01]  /*1d50*/  @!P2 IMAD.IADD R7, R30, 0x1, R9 ;  /* 0x000000011e07a824 */ /* 0x000fe200078e0209 */
[----:B------:R-:W-:Y:S01]  /*1d60*/  VIMNMX R11, PT, PT, R54, R51, !PT ;  /* 0x00000033360b7248 */ /* 0x000fe20007fe0100 */
[----:B------:R-:W-:Y:S01]  /*1d70*/  @!P4 STG.E desc[UR6][R2.64+0xc0], R18 ;  /* 0x0000c0120200c986 */ /* 0x000fe2000c101906 */
[----:B------:R-:W-:Y:S01]  /*1d80*/  IADD3 R0, P4, PT, R30, R9, RZ ;  /* 0x000000091e007210 */ /* 0x000fe20007f9e0ff */
[----:B0-----:R-:W-:Y:S01]  /*1d90*/  @!P2 IMAD.WIDE R6, R7, 0x4, R4 ;  /* 0x000000040706a825 */ /* 0x001fe200078e0204 */
[----:B------:R-:W-:Y:S01]  /*1da0*/  VIMNMX R15, PT, PT, R58, R13, !PT ;  /* 0x0000000d3a0f7248 */ /* 0x000fe20007fe0100 */
[----:B------:R0:W-:Y:S01]  /*1db0*/  @!P5 STG.E desc[UR6][R2.64+0xe0], R20 ;  /* 0x0000e0140200d986 */ /* 0x0001e2000c101906 */
[----:B------:R-:W-:Y:S01]  /*1dc0*/  LEA.HI.X.SX32 R5, R9, RZ, 0x1, P4 ;  /* 0x000000ff09057211 */ /* 0x000fe200020f0eff */
[----:B------:R-:W-:Y:S01]  /*1dd0*/  IMAD R67, R32, 0x10, R67 ;  /* 0x0000001020437824 */ /* 0x000fe200078e0243 */
[----:B------:R-:W-:Y:S01]  /*1de0*/  LEA R4, P5, R0, UR8, 0x2 ;  /* 0x0000000800047c11 */ /* 0x000fe2000f8a10ff */
[----:B------:R1:W-:Y:S01]  /*1df0*/  @!P2 STG.E desc[UR6][R6.64], R22 ;  /* 0x000000160600a986 */ /* 0x0003e2000c101906 */
[----:B------:R-:W-:-:S02]  /*1e00*/  ISETP.GE.AND P4, PT, R11, R32, PT ;  /* 0x000000200b00720c */ /* 0x000fc40003f86270 */
[----:B------:R-:W-:Y:S02]  /*1e10*/  VIMNMX R9, PT, PT, R56, R51, !PT ;  /* 0x0000003338097248 */ /* 0x000fe40007fe0100 */
[----:B------:R-:W-:Y:S02]  /*1e20*/  LEA.HI.X R5, R0, UR9, R5, 0x2, P5 ;  /* 0x0000000900057c11 */ /* 0x000fe4000a8f1405 */
[-C--:B------:R-:W-:Y:S01]  /*1e30*/  ISETP.GE.AND P5, PT, R9, R32.reuse, PT ;  /* 0x000000200900720c */ /* 0x080fe20003fa6270 */
[----:B0-----:R-:W0:Y:S01]  /*1e40*/  @!P0 LDC.64 R2, c[0x0][0x390] ;  /* 0x0000e400ff028b82 */ /* 0x001e220000000a00 */
[----:B------:R-:W-:Y:S01]  /*1e50*/  VIMNMX R9, PT, PT, R48, R13, !PT ;  /* 0x0000000d30097248 */ /* 0x000fe20007fe0100 */
[----:B------:R-:W-:Y:S01]  /*1e60*/  @!P1 STG.E desc[UR6][R4.64+0x40], R24 ;  /* 0x0000401804009986 */ /* 0x000fe2000c101906 */
[-C--:B------:R-:W-:Y:S02]  /*1e70*/  VIMNMX R11, PT, PT, R58, R51.reuse, !PT ;  /* 0x000000333a0b7248 */ /* 0x080fe40007fe0100 */
[----:B------:R-:W-:Y:S01]  /*1e80*/  VIMNMX R51, PT, PT, R60, R51, !PT ;  /* 0x000000333c337248 */ /* 0x000fe20007fe0100 */
[----:B------:R-:W-:Y:S01]  /*1e90*/  @!P6 STG.E desc[UR6][R4.64+0x20], R23 ;  /* 0x000020170400e986 */ /* 0x000fe2000c101906 */
[----:B------:R-:W-:-:S02]  /*1ea0*/  ISETP.GE.AND P1, PT, R9, R32, PT ;  /* 0x000000200900720c */ /* 0x000fc40003f26270 */
[-C--:B------:R-:W-:Y:S01]  /*1eb0*/  ISETP.GE.AND P2, PT, R11, R32.reuse, PT ;  /* 0x000000200b00720c */ /* 0x080fe20003f46270 */
[----:B------:R-:W-:Y:S01]  /*1ec0*/  @!P4 STG.E desc[UR6][R4.64+0x80], R26 ;  /* 0x0000801a0400c986 */ /* 0x000fe2000c101906 */
[----:B------:R-:W-:Y:S02]  /*1ed0*/  VIMNMX R9, PT, PT, R30, R31, !PT ;  /* 0x0000001f1e097248 */ /* 0x000fe40007fe0100 */
[-C--:B------:R-:W-:Y:S01]  /*1ee0*/  ISETP.GE.AND P6, PT, R51, R32.reuse, PT ;  /* 0x000000203300720c */ /* 0x080fe20003fc6270 */
[----:B------:R-:W-:Y:S01]  /*1ef0*/  @!P5 STG.E desc[UR6][R4.64+0xa0], R27 ;  /* 0x0000a01b0400d986 */ /* 0x000fe2000c101906 */
[----:B------:R-:W-:Y:S02]  /*1f00*/  ISETP.GE.AND P4, PT, R9, R32, PT ;  /* 0x000000200900720c */ /* 0x000fe40003f86270 */
[-C--:B-1----:R-:W-:Y:S01]  /*1f10*/  VIMNMX R7, PT, PT, R52, R13.reuse, !PT ;  /* 0x0000000d34077248 */ /* 0x082fe20007fe0100 */
[----:B------:R-:W-:Y:S01]  /*1f20*/  @!P3 STG.E desc[UR6][R4.64+0x60], R25 ;  /* 0x000060190400b986 */ /* 0x000fe2000c101906 */
[----:B------:R-:W-:-:S02]  /*1f30*/  VIMNMX R9, PT, PT, R54, R13, !PT ;  /* 0x0000000d36097248 */ /* 0x000fc40007fe0100 */
[-C--:B------:R-:W-:Y:S01]  /*1f40*/  ISETP.GE.AND P5, PT, R7, R32.reuse, PT ;  /* 0x000000200700720c */ /* 0x080fe20003fa6270 */
[C---:B------:R-:W-:Y:S01]  /*1f50*/  @!P0 IMAD.IADD R7, R30.reuse, 0x1, R67 ;  /* 0x000000011e078824 */ /* 0x040fe200078e0243 */
[----:B------:R-:W-:Y:S01]  /*1f60*/  @!P2 STG.E desc[UR6][R4.64+0xc0], R28 ;  /* 0x0000c01c0400a986 */ /* 0x000fe2000c101906 */
[----:B------:R-:W-:Y:S02]  /*1f70*/  IADD3 R0, P2, PT, R30, R67, RZ ;  /* 0x000000431e007210 */ /* 0x000fe40007f5e0ff */
[----:B0-----:R-:W-:Y:S01]  /*1f80*/  @!P0 IMAD.WIDE R2, R7, 0x4, R2 ;  /* 0x0000000407028825 */ /* 0x001fe200078e0202 */
[----:B------:R-:W-:Y:S01]  /*1f90*/  @!P6 STG.E desc[UR6][R4.64+0xe0], R29 ;  /* 0x0000e01d0400e986 */ /* 0x000fe2000c101906 */
[----:B------:R-:W-:Y:S02]  /*1fa0*/  ISETP.GE.AND P6, PT, R9, R32, PT ;  /* 0x000000200900720c */ /* 0x000fe40003fc6270 */
[----:B------:R-:W0:Y:S01]  /*1fb0*/  @!P4 LDC.64 R8, c[0x0][0x390] ;  /* 0x0000e400ff08cb82 */ /* 0x000e220000000a00 */
[----:B------:R-:W-:Y:S01]  /*1fc0*/  LEA.HI.X.SX32 R7, R67, RZ, 0x1, P2 ;  /* 0x000000ff43077211 */ /* 0x000fe200010f0eff */
[----:B------:R1:W-:Y:S01]  /*1fd0*/  @!P0 STG.E desc[UR6][R2.64], R33 ;  /* 0x0000002102008986 */ /* 0x0003e2000c101906 */
[----:B------:R-:W-:Y:S01]  /*1fe0*/  VIMNMX R11, PT, PT, R50, R13, !PT ;  /* 0x0000000d320b7248 */ /* 0x000fe20007fe0100 */
[----:B------:R-:W-:Y:S01]  /*1ff0*/  IMAD R67, R32, 0x8, R67 ;  /* 0x0000000820437824 */ /* 0x000fe200078e0243 */
[----:B------:R-:W-:-:S02]  /*2000*/  LEA R6, P2, R0, UR8, 0x2 ;  /* 0x0000000800067c11 */ /* 0x000fc4000f8410ff */
[-C--:B------:R-:W-:Y:S02]  /*2010*/  ISETP.GE.AND P3, PT, R11, R32.reuse, PT ;  /* 0x000000200b00720c */ /* 0x080fe40003f66270 */
[----:B------:R-:W-:Y:S02]  /*2020*/  LEA.HI.X R7, R0, UR9, R7, 0x2, P2 ;  /* 0x0000000900077c11 */ /* 0x000fe400090f1407 */
[-C--:B------:R-:W-:Y:S02]  /*2030*/  VIMNMX R11, PT, PT, R56, R13.reuse, !PT ;  /* 0x0000000d380b7248 */ /* 0x080fe40007fe0100 */
[----:B------:R-:W-:Y:S01]  /*2040*/  VIMNMX R13, PT, PT, R60, R13, !PT ;  /* 0x0000000d3c0d7248 */ /* 0x000fe20007fe0100 */
[----:B------:R2:W-:Y:S01]  /*2050*/  @!P1 STG.E desc[UR6][R6.64+0x20], R34 ;  /* 0x0000202206009986 */ /* 0x0005e2000c101906 */
[-C--:B------:R-:W-:Y:S01]  /*2060*/  ISETP.GE.AND P0, PT, R11, R32.reuse, PT ;  /* 0x000000200b00720c */ /* 0x080fe20003f06270 */
[----:B-1----:R-:W-:Y:S01]  /*2070*/  @!P4 IMAD.IADD R3, R30, 0x1, R67 ;  /* 0x000000011e03c824 */ /* 0x002fe200078e0243 */
[-C--:B------:R-:W-:Y:S01]  /*2080*/  ISETP.GE.AND P1, PT, R13, R32.reuse, PT ;  /* 0x000000200d00720c */ /* 0x080fe20003f26270 */
[----:B------:R2:W-:Y:S01]  /*2090*/  @!P6 STG.E desc[UR6][R6.64+0x80], R37 ;  /* 0x000080250600e986 */ /* 0x0005e2000c101906 */
[----:B------:R-:W-:-:S02]  /*20a0*/  ISETP.GE.AND P2, PT, R15, R32, PT ;  /* 0x000000200f00720c */ /* 0x000fc40003f46270 */
[-C--:B------:R-:W-:Y:S01]  /*20b0*/  VIMNMX R5, PT, PT, R48, R31.reuse, !PT ;  /* 0x0000001f30057248 */ /* 0x080fe20007fe0100 */
[----:B------:R2:W-:Y:S01]  /*20c0*/  @!P3 STG.E desc[UR6][R6.64+0x40], R35 ;  /* 0x000040230600b986 */ /* 0x0005e2000c101906 */
[-C--:B------:R-:W-:Y:S01]  /*20d0*/  VIMNMX R11, PT, PT, R50, R31.reuse, !PT ;  /* 0x0000001f320b7248 */ /* 0x080fe20007fe0100 */
[----:B0-----:R-:W-:Y:S01]  /*20e0*/  @!P4 IMAD.WIDE R2, R3, 0x4, R8 ;  /* 0x000000040302c825 */ /* 0x001fe200078e0208 */
[-C--:B------:R-:W-:Y:S01]  /*20f0*/  ISETP.GE.AND P3, PT, R5, R32.reuse, PT ;  /* 0x000000200500720c */ /* 0x080fe20003f66270 */
[----:B------:R2:W-:Y:S01]  /*2100*/  @!P5 STG.E desc[UR6][R6.64+0x60], R36 ;  /* 0x000060240600d986 */ /* 0x0005e2000c101906 */
[----:B------:R-:W-:Y:S02]  /*2110*/  VIMNMX R5, PT, PT, R52, R31, !PT ;  /* 0x0000001f34057248 */ /* 0x000fe40007fe0100 */
[----:B------:R-:W-:Y:S01]  /*2120*/  ISETP.GE.AND P5, PT, R11, R32, PT ;  /* 0x000000200b00720c */ /* 0x000fe20003fa6270 */
[----:B------:R2:W-:Y:S01]  /*2130*/  @!P1 STG.E desc[UR6][R6.64+0xe0], R40 ;  /* 0x0000e02806009986 */ /* 0x0005e2000c101906 */
[----:B------:R-:W-:-:S02]  /*2140*/  IADD3 R30, P1, PT, R30, R67, RZ ;  /* 0x000000431e1e7210 */ /* 0x000fc40007f3e0ff */
[----:B------:R-:W-:Y:S01]  /*2150*/  ISETP.GE.AND P6, PT, R5, R32, PT ;  /* 0x000000200500720c */ /* 0x000fe20003fc6270 */
[----:B------:R2:W-:Y:S01]  /*2160*/  @!P0 STG.E desc[UR6][R6.64+0xa0], R38 ;  /* 0x0000a02606008986 */ /* 0x0005e2000c101906 */
[-C--:B------:R-:W-:Y:S02]  /*2170*/  VIMNMX R5, PT, PT, R56, R31.reuse, !PT ;  /* 0x0000001f38057248 */ /* 0x080fe40007fe0100 */
[-C--:B------:R-:W-:Y:S01]  /*2180*/  VIMNMX R11, PT, PT, R54, R31.reuse, !PT ;  /* 0x0000001f360b7248 */ /* 0x080fe20007fe0100 */
[----:B------:R2:W-:Y:S01]  /*2190*/  @!P2 STG.E desc[UR6][R6.64+0xc0], R39 ;  /* 0x0000c0270600a986 */ /* 0x0005e2000c101906 */
[----:B------:R-:W-:Y:S02]  /*21a0*/  VIMNMX R9, PT, PT, R58, R31, !PT ;  /* 0x0000001f3a097248 */ /* 0x000fe40007fe0100 */
[----:B------:R-:W-:Y:S01]  /*21b0*/  LEA.HI.X.SX32 R67, R67, RZ, 0x1, P1 ;  /* 0x000000ff43437211 */ /* 0x000fe200008f0eff */
[----:B------:R2:W-:Y:S01]  /*21c0*/  @!P4 STG.E desc[UR6][R2.64], R41 ;  /* 0x000000290200c986 */ /* 0x0005e2000c101906 */
[----:B------:R-:W-:-:S02]  /*21d0*/  LEA R4, P4, R30, UR8, 0x2 ;  /* 0x000000081e047c11 */ /* 0x000fc4000f8810ff */
[----:B------:R-:W-:Y:S02]  /*21e0*/  VIMNMX R31, PT, PT, R60, R31, !PT ;  /* 0x0000001f3c1f7248 */ /* 0x000fe40007fe0100 */
[-C--:B------:R-:W-:Y:S02]  /*21f0*/  ISETP.GE.AND P1, PT, R5, R32.reuse, PT ;  /* 0x000000200500720c */ /* 0x080fe40003f26270 */
[-C--:B------:R-:W-:Y:S02]  /*2200*/  ISETP.GE.AND P0, PT, R11, R32.reuse, PT ;  /* 0x000000200b00720c */ /* 0x080fe40003f06270 */
[-C--:B------:R-:W-:Y:S02]  /*2210*/  ISETP.GE.AND P2, PT, R9, R32.reuse, PT ;  /* 0x000000200900720c */ /* 0x080fe40003f46270 */
[----:B------:R-:W-:Y:S02]  /*2220*/  LEA.HI.X R5, R30, UR9, R67, 0x2, P4 ;  /* 0x000000091e057c11 */ /* 0x000fe4000a0f1443 */
[----:B------:R-:W-:-:S03]  /*2230*/  ISETP.GE.AND P4, PT, R31, R32, PT ;  /* 0x000000201f00720c */ /* 0x000fc60003f86270 */
[----:B------:R2:W-:Y:S04]  /*2240*/  @!P3 STG.E desc[UR6][R4.64+0x20], R42 ;  /* 0x0000202a0400b986 */ /* 0x0005e8000c101906 */
[----:B------:R2:W-:Y:S04]  /*2250*/  @!P5 STG.E desc[UR6][R4.64+0x40], R43 ;  /* 0x0000402b0400d986 */ /* 0x0005e8000c101906 */
[----:B------:R2:W-:Y:S04]  /*2260*/  @!P6 STG.E desc[UR6][R4.64+0x60], R44 ;  /* 0x0000602c0400e986 */ /* 0x0005e8000c101906 */
[----:B------:R2:W-:Y:S04]  /*2270*/  @!P0 STG.E desc[UR6][R4.64+0x80], R45 ;  /* 0x0000802d04008986 */ /* 0x0005e8000c101906 */
[----:B------:R2:W-:Y:S04]  /*2280*/  @!P1 STG.E desc[UR6][R4.64+0xa0], R46 ;  /* 0x0000a02e04009986 */ /* 0x0005e8000c101906 */
[----:B------:R2:W-:Y:S01]  /*2290*/  @!P2 STG.E desc[UR6][R4.64+0xc0], R47 ;  /* 0x0000c02f0400a986 */ /* 0x0005e2000c101906 */
[----:B------:R-:W-:Y:S05]  /*22a0*/  @P4 EXIT ;  /* 0x000000000000494d */ /* 0x000fea0003800000 */
[----:B------:R-:W-:Y:S01]  /*22b0*/  STG.E desc[UR6][R4.64+0xe0], R49 ;  /* 0x0000e03104007986 */ /* 0x000fe2000c101906 */
[----:B------:R-:W-:Y:S05]  /*22c0*/  EXIT ;  /* 0x000000000000794d */ /* 0x000fea0003800000 */
.L_x_110:
        /* <DEDUP_REMOVED lines=11> */
.L_x_115:


//--------------------- .nv.shared.reserved.0     --------------------------
	.section	.nv.shared.reserved.0,"aw",@nobits
	.weak		__nv_reservedSMEM_offset_0_alias
	.size		__nv_reservedSMEM_offset_0_alias, 0, 64
	.other		__nv_reservedSMEM_offset_0_alias,@"STO_CUDA_RESERVED_SHARED STV_DEFAULT"
__nv_reservedSMEM_offset_0_alias:
	.zero		0
	.zero		64


//--------------------- .nv.constant0._Z17padding_transposeiiPKfPfi --------------------------
	.section	.nv.constant0._Z17padding_transposeiiPKfPfi,"a",@progbits
	.sectionflags	@""
	.align	4
.nv.constant0._Z17padding_transposeiiPKfPfi:
	.zero		924


//--------------------- .nv.constant0._Z9normalizeiiPfi --------------------------
	.section	.nv.constant0._Z9normalizeiiPfi,"a",@progbits
	.sectionflags	@""
	.align	4
.nv.constant0._Z9normalizeiiPfi:
	.zero		916


//--------------------- .nv.constant0._Z13correlate_gpuiiPKfPfi --------------------------
	.section	.nv.constant0._Z13correlate_gpuiiPKfPfi,"a",@progbits
	.sectionflags	@""
	.align	4
.nv.constant0._Z13correlate_gpuiiPKfPfi:
	.zero		924


//--------------------- SYMBOLS --------------------------

	.type		.nv.reservedSmem.offset0,@object
	.size		.nv.reservedSmem.offset0,0x4
